// auto-generated by cutlass_sweep.gemm — config: {"arch": "sm_90", "cluster_m": 2, "cluster_n": 1, "dtype": "int8", "dtype_b": "int8", "layout": "nt", "stages": 0, "tile_k": 64, "tile_m": 256, "tile_n": 128}
#include "cutlass/cutlass.h"
#include "cutlass/gemm/collective/collective_builder.hpp"
#include "cutlass/gemm/device/gemm_universal_adapter.h"
#include "cutlass/gemm/kernel/gemm_universal.hpp"
#include "cutlass/epilogue/collective/collective_builder.hpp"

using ElemA = int8_t;
using ElemB = int8_t;
using ElemCD = int8_t;
using Acc  = int32_t;
using TileShape    = cute::Shape<cute::_256, cute::_128, cute::_64>;
using ClusterShape = cute::Shape<cute::_2, cute::_1, cute::_1>;

using CollectiveEpilogue = typename cutlass::epilogue::collective::CollectiveBuilder<
    cutlass::arch::Sm90, cutlass::arch::OpClassTensorOp,
    TileShape, ClusterShape,
    cutlass::epilogue::collective::EpilogueTileAuto,
    Acc, Acc,
    ElemCD, cutlass::layout::RowMajor, 128 / cutlass::sizeof_bits<ElemCD>::value,
    ElemCD, cutlass::layout::RowMajor, 128 / cutlass::sizeof_bits<ElemCD>::value,
    cutlass::epilogue::collective::EpilogueScheduleAuto
  >::CollectiveOp;

using CollectiveMainloop = typename cutlass::gemm::collective::CollectiveBuilder<
    cutlass::arch::Sm90, cutlass::arch::OpClassTensorOp,
    ElemA, cutlass::layout::RowMajor, 128 / cutlass::sizeof_bits<ElemA>::value,
    ElemB, cutlass::layout::ColumnMajor, 128 / cutlass::sizeof_bits<ElemB>::value,
    Acc,
    TileShape, ClusterShape,
    cutlass::gemm::collective::StageCountAutoCarveout<static_cast<int>(sizeof(typename CollectiveEpilogue::SharedStorage))>,
    cutlass::gemm::collective::KernelScheduleAuto
  >::CollectiveOp;

using GemmKernel = cutlass::gemm::kernel::GemmUniversal<
    cute::Shape<int,int,int,int>,
    CollectiveMainloop,
    CollectiveEpilogue
>;
using Gemm = cutlass::gemm::device::GemmUniversalAdapter<GemmKernel>;

// Force the device kernel symbol into the cubin without needing a host main.
auto* _anchor = &cutlass::device_kernel<GemmKernel>;


// ===== COMPILED SASS (sm_90a) =====

	.target	sm_90a

	.elftype	@"ET_EXEC"


//--------------------- .note.nv.tkinfo           --------------------------
	.section	.note.nv.tkinfo,"",@"SHT_NOTE"
	.sectionflags	@"SHF_NOTE_NV_TKINFO"
	.tkinfo
        /*0018*/ 	.word	0x00000002
        /*0030*/ 	.string	""
        /*0030*/ 	.string	"ptxas"
        /*0030*/ 	.string	"Cuda compilation tools, release 13.0, V13.0.88"
        /*0030*/ 	.string	"Build cuda_13.0.r13.0/compiler.36424714_0"
        /*0030*/ 	.string	"-arch sm_90a -m 64 "



//--------------------- .note.nv.cuinfo           --------------------------
	.section	.note.nv.cuinfo,"",@"SHT_NOTE"
	.sectionflags	@"SHF_NOTE_NV_CUINFO"
        /*0018*/ 	.short	0x0002
        /*001a*/ 	.short	0x005a
        /*001c*/ 	.short	0x0082
	.zero		2


//--------------------- .nv.info                  --------------------------
	.section	.nv.info,"",@"SHT_CUDA_INFO"
	.align	4


	//----- nvinfo : EIATTR_REGCOUNT
	.align		4
        /*0000*/ 	.byte	0x04, 0x2f
        /*0002*/ 	.short	(.L_15 - .L_14)
	.align		4
.L_14:
        /*0004*/ 	.word	index@(_ZN7cutlass13device_kernelINS_4gemm6kernel13GemmUniversalIN4cute5tupleIJiiiiEEENS1_10collective13CollectiveMmaINS1_34MainloopSm90TmaGmmaWarpSpecializedILi9ENS5_IJNS4_1CILi2EEENSA_ILi1EEESC_EEENS1_35KernelTmaWarpSpecializedCooperativeEEENS5_IJNSA_ILi256EEENSA_ILi128EEENSA_ILi64EEEEEEaNS5_IJlSC_lEEEaSK_NS4_8TiledMMAINS4_8MMA_AtomIJNS4_4SM904GMMA27MMA_64x128x32_S32S8S8_SS_TNEEEENS4_6LayoutISD_NS5_IJSC_NSA_ILi0EEESS_EEEEENS5_IJNS4_10UnderscoreESV_SV_EEEEENS4_13SM90_TMA_LOADENS4_14ComposedLayoutINS4_7SwizzleILi2ELi4ELi3EEENS4_18smem_ptr_flag_bitsILi8EEENSR_INS5_IJNSA_ILi8EEESI_EEENS5_IJSI_SC_EEEEEEEvNS4_8identityENS4_23SM90_TMA_LOAD_MULTICASTES18_vS19_EENS_8epilogue10collective6detail29Sm90TmaWarpSpecializedAdapterINS1D_15DefaultEpilogueIaSK_SK_NS1C_6thread17LinearCombinationIaLi1EiiLNS1H_9ScaleType4KindE0ELNS_15FloatRoundStyleE2EaEENS1_15EpilogueDefaultEEEEEvvEEEEvNT_6ParamsE)
        /*0008*/ 	.word	0x000000a8


	//----- nvinfo : EIATTR_FRAME_SIZE
	.align		4
.L_15:
        /*000c*/ 	.byte	0x04, 0x11
        /*000e*/ 	.short	(.L_17 - .L_16)
	.align		4
.L_16:
        /*0010*/ 	.word	index@(_ZN7cutlass13device_kernelINS_4gemm6kernel13GemmUniversalIN4cute5tupleIJiiiiEEENS1_10collective13CollectiveMmaINS1_34MainloopSm90TmaGmmaWarpSpecializedILi9ENS5_IJNS4_1CILi2EEENSA_ILi1EEESC_EEENS1_35KernelTmaWarpSpecializedCooperativeEEENS5_IJNSA_ILi256EEENSA_ILi128EEENSA_ILi64EEEEEEaNS5_IJlSC_lEEEaSK_NS4_8TiledMMAINS4_8MMA_AtomIJNS4_4SM904GMMA27MMA_64x128x32_S32S8S8_SS_TNEEEENS4_6LayoutISD_NS5_IJSC_NSA_ILi0EEESS_EEEEENS5_IJNS4_10UnderscoreESV_SV_EEEEENS4_13SM90_TMA_LOADENS4_14ComposedLayoutINS4_7SwizzleILi2ELi4ELi3EEENS4_18smem_ptr_flag_bitsILi8EEENSR_INS5_IJNSA_ILi8EEESI_EEENS5_IJSI_SC_EEEEEEEvNS4_8identityENS4_23SM90_TMA_LOAD_MULTICASTES18_vS19_EENS_8epilogue10collective6detail29Sm90TmaWarpSpecializedAdapterINS1D_15DefaultEpilogueIaSK_SK_NS1C_6thread17LinearCombinationIaLi1EiiLNS1H_9ScaleType4KindE0ELNS_15FloatRoundStyleE2EaEENS1_15EpilogueDefaultEEEEEvvEEEEvNT_6ParamsE)
        /*0014*/ 	.word	0x00000000


	//----- nvinfo : EIATTR_MIN_STACK_SIZE
	.align		4
.L_17:
        /*0018*/ 	.byte	0x04, 0x12
        /*001a*/ 	.short	(.L_19 - .L_18)
	.align		4
.L_18:
        /*001c*/ 	.word	index@(_ZN7cutlass13device_kernelINS_4gemm6kernel13GemmUniversalIN4cute5tupleIJiiiiEEENS1_10collective13CollectiveMmaINS1_34MainloopSm90TmaGmmaWarpSpecializedILi9ENS5_IJNS4_1CILi2EEENSA_ILi1EEESC_EEENS1_35KernelTmaWarpSpecializedCooperativeEEENS5_IJNSA_ILi256EEENSA_ILi128EEENSA_ILi64EEEEEEaNS5_IJlSC_lEEEaSK_NS4_8TiledMMAINS4_8MMA_AtomIJNS4_4SM904GMMA27MMA_64x128x32_S32S8S8_SS_TNEEEENS4_6LayoutISD_NS5_IJSC_NSA_ILi0EEESS_EEEEENS5_IJNS4_10UnderscoreESV_SV_EEEEENS4_13SM90_TMA_LOADENS4_14ComposedLayoutINS4_7SwizzleILi2ELi4ELi3EEENS4_18smem_ptr_flag_bitsILi8EEENSR_INS5_IJNSA_ILi8EEESI_EEENS5_IJSI_SC_EEEEEEEvNS4_8identityENS4_23SM90_TMA_LOAD_MULTICASTES18_vS19_EENS_8epilogue10collective6detail29Sm90TmaWarpSpecializedAdapterINS1D_15DefaultEpilogueIaSK_SK_NS1C_6thread17LinearCombinationIaLi1EiiLNS1H_9ScaleType4KindE0ELNS_15FloatRoundStyleE2EaEENS1_15EpilogueDefaultEEEEEvvEEEEvNT_6ParamsE)
        /*0020*/ 	.word	0x00000000
.L_19:


//--------------------- .nv.compat                --------------------------
	.section	.nv.compat,"",@"SHT_CUDA_COMPAT_INFO"
	.align	4
        /*0000*/ 	.byte	0x02, 0x09, 0x01, 0x00, 0x02, 0x02, 0x04, 0x00, 0x02, 0x05, 0x05, 0x00, 0x03, 0x07, 0x01, 0x01
        /*0010*/ 	.byte	0x02, 0x03, 0x01, 0x00, 0x02, 0x06, 0x01, 0x00, 0x04, 0x0b, 0x08, 0x00, 0x00, 0x00, 0x00, 0x00
        /*0020*/ 	.byte	0x00, 0x00, 0x00, 0x00


//--------------------- .nv.info._ZN7cutlass13device_kernelINS_4gemm6kernel13GemmUniversalIN4cute5tupleIJiiiiEEENS1_10collective13CollectiveMmaINS1_34MainloopSm90TmaGmmaWarpSpecializedILi9ENS5_IJNS4_1CILi2EEENSA_ILi1EEESC_EEENS1_35KernelTmaWarpSpecializedCooperativeEEENS5_IJNSA_ILi256EEENSA_ILi128EEENSA_ILi64EEEEEEaNS5_IJlSC_lEEEaSK_NS4_8TiledMMAINS4_8MMA_AtomIJNS4_4SM904GMMA27MMA_64x128x32_S32S8S8_SS_TNEEEENS4_6LayoutISD_NS5_IJSC_NSA_ILi0EEESS_EEEEENS5_IJNS4_10UnderscoreESV_SV_EEEEENS4_13SM90_TMA_LOADENS4_14ComposedLayoutINS4_7SwizzleILi2ELi4ELi3EEENS4_18smem_ptr_flag_bitsILi8EEENSR_INS5_IJNSA_ILi8EEESI_EEENS5_IJSI_SC_EEEEEEEvNS4_8identityENS4_23SM90_TMA_LOAD_MULTICASTES18_vS19_EENS_8epilogue10collective6detail29Sm90TmaWarpSpecializedAdapterINS1D_15DefaultEpilogueIaSK_SK_NS1C_6thread17LinearCombinationIaLi1EiiLNS1H_9ScaleType4KindE0ELNS_15FloatRoundStyleE2EaEENS1_15EpilogueDefaultEEEEEvvEEEEvNT_6ParamsE --------------------------
	.section	.nv.info._ZN7cutlass13device_kernelINS_4gemm6kernel13GemmUniversalIN4cute5tupleIJiiiiEEENS1_10collective13CollectiveMmaINS1_34MainloopSm90TmaGmmaWarpSpecializedILi9ENS5_IJNS4_1CILi2EEENSA_ILi1EEESC_EEENS1_35KernelTmaWarpSpecializedCooperativeEEENS5_IJNSA_ILi256EEENSA_ILi128EEENSA_ILi64EEEEEEaNS5_IJlSC_lEEEaSK_NS4_8TiledMMAINS4_8MMA_AtomIJNS4_4SM904GMMA27MMA_64x128x32_S32S8S8_SS_TNEEEENS4_6LayoutISD_NS5_IJSC_NSA_ILi0EEESS_EEEEENS5_IJNS4_10UnderscoreESV_SV_EEEEENS4_13SM90_TMA_LOADENS4_14ComposedLayoutINS4_7SwizzleILi2ELi4ELi3EEENS4_18smem_ptr_flag_bitsILi8EEENSR_INS5_IJNSA_ILi8EEESI_EEENS5_IJSI_SC_EEEEEEEvNS4_8identityENS4_23SM90_TMA_LOAD_MULTICASTES18_vS19_EENS_8epilogue10collective6detail29Sm90TmaWarpSpecializedAdapterINS1D_15DefaultEpilogueIaSK_SK_NS1C_6thread17LinearCombinationIaLi1EiiLNS1H_9ScaleType4KindE0ELNS_15FloatRoundStyleE2EaEENS1_15EpilogueDefaultEEEEEvvEEEEvNT_6ParamsE,"",@"SHT_CUDA_INFO"
	.sectionflags	@""
	.align	4


	//----- nvinfo : EIATTR_CUDA_API_VERSION
	.align		4
        /*0000*/ 	.byte	0x04, 0x37
        /*0002*/ 	.short	(.L_21 - .L_20)
.L_20:
        /*0004*/ 	.word	0x00000082


	//----- nvinfo : EIATTR_KPARAM_INFO
	.align		4
.L_21:
        /*0008*/ 	.byte	0x04, 0x17
        /*000a*/ 	.short	(.L_23 - .L_22)
.L_22:
        /*000c*/ 	.word	0x00000000
        /*0010*/ 	.short	0x0000
        /*0012*/ 	.short	0x0070
        /*0014*/ 	.byte	0x00, 0xf0, 0x01, 0x10


	//----- nvinfo : EIATTR_SPARSE_MMA_MASK
	.align		4
.L_23:
        /*0018*/ 	.byte	0x03, 0x50
        /*001a*/ 	.short	0x0000


	//----- nvinfo : EIATTR_MAXREG_COUNT
	.align		4
        /*001c*/ 	.byte	0x03, 0x1b
        /*001e*/ 	.short	0x00a8


	//----- nvinfo : EIATTR_NUM_BARRIERS
	.align		4
        /*0020*/ 	.byte	0x02, 0x4c
        /*0022*/ 	.byte	0x01
	.zero		1


	//----- nvinfo : EIATTR_EXTERNS
	.align		4
        /*0024*/ 	.byte	0x04, 0x0f
        /*0026*/ 	.short	(.L_25 - .L_24)


	//   ....[0]....
	.align		4
.L_24:
        /*0028*/ 	.word	index@(__assertfail)


	//----- nvinfo : EIATTR_MERCURY_ISA_VERSION
	.align		4
.L_25:
        /*002c*/ 	.byte	0x03, 0x5f
        /*002e*/ 	.short	0x0101


	//----- nvinfo : EIATTR_INT_WARP_WIDE_INSTR_OFFSETS
	.align		4
        /*0030*/ 	.byte	0x04, 0x31
        /*0032*/ 	.short	(.L_27 - .L_26)


	//   ....[0]....
.L_26:
        /*0034*/ 	.word	0x00000550


	//   ....[1]....
        /*0038*/ 	.word	0x00000580


	//   ....[2]....
        /*003c*/ 	.word	0x00000740


	//----- nvinfo : EIATTR_COOP_GROUP_MASK_REGIDS
	.align		4
.L_27:
        /*0040*/ 	.byte	0x04, 0x29
        /*0042*/ 	.short	(.L_29 - .L_28)


	//   ....[0]....
.L_28:
        /*0044*/ 	.word	0xffffffff


	//   ....[1]....
        /*0048*/ 	.word	0xffffffff


	//   ....[2]....
        /*004c*/ 	.word	0xffffffff


	//   ....[3]....
        /*0050*/ 	.word	0xffffffff


	//   ....[4]....
        /*0054*/ 	.word	0xffffffff


	//   ....[5]....
        /*0058*/ 	.word	0xffffffff


	//----- nvinfo : EIATTR_COOP_GROUP_INSTR_OFFSETS
	.align		4
.L_29:
        /*005c*/ 	.byte	0x04, 0x28
        /*005e*/ 	.short	(.L_31 - .L_30)


	//   ....[0]....
.L_30:
        /*0060*/ 	.word	0x00000060


	//   ....[1]....
        /*0064*/ 	.word	0x00000070


	//   ....[2]....
        /*0068*/ 	.word	0x00000130


	//   ....[3]....
        /*006c*/ 	.word	0x000003a0


	//   ....[4]....
        /*0070*/ 	.word	0x000008c0


	//   ....[5]....
        /*0074*/ 	.word	0x00001300


	//----- nvinfo : EIATTR_REG_RECONFIG
	.align		4
.L_31:
        /*0078*/ 	.byte	0x01, 0x54
	.zero		2


	//----- nvinfo : EIATTR_SYSCALL_OFFSETS
	.align		4
        /*007c*/ 	.byte	0x04, 0x46
        /*007e*/ 	.short	(.L_33 - .L_32)


	//   ....[0]....
.L_32:
        /*0080*/ 	.word	0x000014d0


	//----- nvinfo : EIATTR_MBARRIER_INSTR_OFFSETS
	.align		4
.L_33:
        /*0084*/ 	.byte	0x04, 0x39
        /*0086*/ 	.short	(.L_35 - .L_34)


	//   ....[0]....
.L_34:
        /*0088*/ 	.word	0x00000250
        /*008c*/ 	.word	0x000000ff
        /*0090*/ 	.word	0x00000000
        /*0094*/ 	.short	0x0100
        /*0096*/ 	.byte	0x08
	.zero		1


	//   ....[1]....
        /*0098*/ 	.word	0x00000260
        /*009c*/ 	.word	0x000000ff
        /*00a0*/ 	.word	0x00000048
        /*00a4*/ 	.short	0x0100
        /*00a6*/ 	.byte	0x08
	.zero		1


	//   ....[2]....
        /*00a8*/ 	.word	0x00000270
        /*00ac*/ 	.word	0x000000ff
        /*00b0*/ 	.word	0x00000008
        /*00b4*/ 	.short	0x0100
        /*00b6*/ 	.byte	0x08
	.zero		1


	//   ....[3]....
        /*00b8*/ 	.word	0x00000280
        /*00bc*/ 	.word	0x000000ff
        /*00c0*/ 	.word	0x00000050
        /*00c4*/ 	.short	0x0100
        /*00c6*/ 	.byte	0x08
	.zero		1


	//   ....[4]....
        /*00c8*/ 	.word	0x00000290
        /*00cc*/ 	.word	0x000000ff
        /*00d0*/ 	.word	0x00000010
        /*00d4*/ 	.short	0x0100
        /*00d6*/ 	.byte	0x08
	.zero		1


	//   ....[5]....
        /*00d8*/ 	.word	0x000002a0
        /*00dc*/ 	.word	0x000000ff
        /*00e0*/ 	.word	0x00000058
        /*00e4*/ 	.short	0x0100
        /*00e6*/ 	.byte	0x08
	.zero		1


	//   ....[6]....
        /*00e8*/ 	.word	0x000002b0
        /*00ec*/ 	.word	0x000000ff
        /*00f0*/ 	.word	0x00000018
        /*00f4*/ 	.short	0x0100
        /*00f6*/ 	.byte	0x08
	.zero		1


	//   ....[7]....
        /*00f8*/ 	.word	0x000002c0
        /*00fc*/ 	.word	0x000000ff
        /*0100*/ 	.word	0x00000060
        /*0104*/ 	.short	0x0100
        /*0106*/ 	.byte	0x08
	.zero		1


	//   ....[8]....
        /*0108*/ 	.word	0x000002d0
        /*010c*/ 	.word	0x000000ff
        /*0110*/ 	.word	0x00000020
        /*0114*/ 	.short	0x0100
        /*0116*/ 	.byte	0x08
	.zero		1


	//   ....[9]....
        /*0118*/ 	.word	0x000002e0
        /*011c*/ 	.word	0x000000ff
        /*0120*/ 	.word	0x00000068
        /*0124*/ 	.short	0x0100
        /*0126*/ 	.byte	0x08
	.zero		1


	//   ....[10]....
        /*0128*/ 	.word	0x000002f0
        /*012c*/ 	.word	0x000000ff
        /*0130*/ 	.word	0x00000028
        /*0134*/ 	.short	0x0100
        /*0136*/ 	.byte	0x08
	.zero		1


	//   ....[11]....
        /*0138*/ 	.word	0x00000300
        /*013c*/ 	.word	0x000000ff
        /*0140*/ 	.word	0x00000070
        /*0144*/ 	.short	0x0100
        /*0146*/ 	.byte	0x08
	.zero		1


	//   ....[12]....
        /*0148*/ 	.word	0x00000310
        /*014c*/ 	.word	0x000000ff
        /*0150*/ 	.word	0x00000030
        /*0154*/ 	.short	0x0100
        /*0156*/ 	.byte	0x08
	.zero		1


	//   ....[13]....
        /*0158*/ 	.word	0x00000320
        /*015c*/ 	.word	0x000000ff
        /*0160*/ 	.word	0x00000078
        /*0164*/ 	.short	0x0100
        /*0166*/ 	.byte	0x08
	.zero		1


	//   ....[14]....
        /*0168*/ 	.word	0x00000330
        /*016c*/ 	.word	0x000000ff
        /*0170*/ 	.word	0x00000038
        /*0174*/ 	.short	0x0100
        /*0176*/ 	.byte	0x08
	.zero		1


	//   ....[15]....
        /*0178*/ 	.word	0x00000340
        /*017c*/ 	.word	0x000000ff
        /*0180*/ 	.word	0x00000080
        /*0184*/ 	.short	0x0100
        /*0186*/ 	.byte	0x08
	.zero		1


	//   ....[16]....
        /*0188*/ 	.word	0x00000350
        /*018c*/ 	.word	0x000000ff
        /*0190*/ 	.word	0x00000040
        /*0194*/ 	.short	0x0100
        /*0196*/ 	.byte	0x08
	.zero		1


	//   ....[17]....
        /*0198*/ 	.word	0x00000360
        /*019c*/ 	.word	0x000000ff
        /*01a0*/ 	.word	0x00000088
        /*01a4*/ 	.short	0x0100
        /*01a6*/ 	.byte	0x08
	.zero		1


	//   ....[18]....
        /*01a8*/ 	.word	0x000007c0
        /*01ac*/ 	.word	0x000000ff
        /*01b0*/ 	.word	0x000000a0
        /*01b4*/ 	.short	0x0100
        /*01b6*/ 	.byte	0x06
	.zero		1


	//   ....[19]....
        /*01b8*/ 	.word	0x00000850
        /*01bc*/ 	.word	0x000000ff
        /*01c0*/ 	.word	0x000000a8
        /*01c4*/ 	.short	0x0100
        /*01c6*/ 	.byte	0x06
	.zero		1


	//   ....[20]....
        /*01c8*/ 	.word	0x000015a0
        /*01cc*/ 	.word	0x00000003
        /*01d0*/ 	.word	0x00000000
        /*01d4*/ 	.short	0x010a
        /*01d6*/ 	.byte	0x3f
	.zero		1


	//   ....[21]....
        /*01d8*/ 	.word	0x000015e0
        /*01dc*/ 	.word	0x00000003
        /*01e0*/ 	.word	0x00000000
        /*01e4*/ 	.short	0x010a
        /*01e6*/ 	.byte	0x3f
	.zero		1


	//   ....[22]....
        /*01e8*/ 	.word	0x00001960
        /*01ec*/ 	.word	0x00000005
        /*01f0*/ 	.word	0x00000000
        /*01f4*/ 	.short	0x010a
        /*01f6*/ 	.byte	0x3f
	.zero		1


	//   ....[23]....
        /*01f8*/ 	.word	0x000019a0
        /*01fc*/ 	.word	0x00000005
        /*0200*/ 	.word	0x00000000
        /*0204*/ 	.short	0x010a
        /*0206*/ 	.byte	0x3f
	.zero		1


	//   ....[24]....
        /*0208*/ 	.word	0x00001bc0
        /*020c*/ 	.word	0x00000005
        /*0210*/ 	.word	0x00000000
        /*0214*/ 	.short	0x0101
        /*0216*/ 	.byte	0x3f
	.zero		1


	//   ....[25]....
        /*0218*/ 	.word	0x00001de0
        /*021c*/ 	.word	0x00000003
        /*0220*/ 	.word	0x00000000
        /*0224*/ 	.short	0x0101
        /*0226*/ 	.byte	0x3f
	.zero		1


	//   ....[26]....
        /*0228*/ 	.word	0x00009430
        /*022c*/ 	.word	0x00000017
        /*0230*/ 	.word	0x00000048
        /*0234*/ 	.short	0x010a
        /*0236*/ 	.byte	0x3f
	.zero		1


	//   ....[27]....
        /*0238*/ 	.word	0x000097a0
        /*023c*/ 	.word	0x00000003
        /*0240*/ 	.word	0x000000a8
        /*0244*/ 	.short	0x0101
        /*0246*/ 	.byte	0x3f
	.zero		1


	//   ....[28]....
        /*0248*/ 	.word	0x00009f00
        /*024c*/ 	.word	0x00000007
        /*0250*/ 	.word	0x00000000
        /*0254*/ 	.short	0x010a
        /*0256*/ 	.byte	0x3f
	.zero		1


	//   ....[29]....
        /*0258*/ 	.word	0x00009f80
        /*025c*/ 	.word	0x00000008
        /*0260*/ 	.word	0x00000000
        /*0264*/ 	.short	0x010a
        /*0266*/ 	.byte	0x3f
	.zero		1


	//   ....[30]....
        /*0268*/ 	.word	0x0000a010
        /*026c*/ 	.word	0x00000009
        /*0270*/ 	.word	0x00000000
        /*0274*/ 	.short	0x010a
        /*0276*/ 	.byte	0x3f
	.zero		1


	//   ....[31]....
        /*0278*/ 	.word	0x0000a0a0
        /*027c*/ 	.word	0x00000008
        /*0280*/ 	.word	0x00000000
        /*0284*/ 	.short	0x010a
        /*0286*/ 	.byte	0x3f
	.zero		1


	//   ....[32]....
        /*0288*/ 	.word	0x0000a130
        /*028c*/ 	.word	0x00000009
        /*0290*/ 	.word	0x00000000
        /*0294*/ 	.short	0x010a
        /*0296*/ 	.byte	0x3f
	.zero		1


	//   ....[33]....
        /*0298*/ 	.word	0x0000a1c0
        /*029c*/ 	.word	0x00000008
        /*02a0*/ 	.word	0x00000000
        /*02a4*/ 	.short	0x010a
        /*02a6*/ 	.byte	0x3f
	.zero		1


	//   ....[34]....
        /*02a8*/ 	.word	0x0000a250
        /*02ac*/ 	.word	0x00000009
        /*02b0*/ 	.word	0x00000000
        /*02b4*/ 	.short	0x010a
        /*02b6*/ 	.byte	0x3f
	.zero		1


	//   ....[35]....
        /*02b8*/ 	.word	0x0000a2e0
        /*02bc*/ 	.word	0x00000006
        /*02c0*/ 	.word	0x00000000
        /*02c4*/ 	.short	0x010a
        /*02c6*/ 	.byte	0x3f
	.zero		1


	//   ....[36]....
        /*02c8*/ 	.word	0x0000a370
        /*02cc*/ 	.word	0x00000003
        /*02d0*/ 	.word	0x00000000
        /*02d4*/ 	.short	0x010a
        /*02d6*/ 	.byte	0x3f
	.zero		1


	//   ....[37]....
        /*02d8*/ 	.word	0x0000a3d0
        /*02dc*/ 	.word	0x00000003
        /*02e0*/ 	.word	0x00000000
        /*02e4*/ 	.short	0x010a
        /*02e6*/ 	.byte	0x3f
	.zero		1


	//   ....[38]....
        /*02e8*/ 	.word	0x0000a420
        /*02ec*/ 	.word	0x00000005
        /*02f0*/ 	.word	0x00000000
        /*02f4*/ 	.short	0x010a
        /*02f6*/ 	.byte	0x3f
	.zero		1


	//   ....[39]....
        /*02f8*/ 	.word	0x0000a4f0
        /*02fc*/ 	.word	0x00000017
        /*0300*/ 	.word	0x00000048
        /*0304*/ 	.short	0x010a
        /*0306*/ 	.byte	0x3f
	.zero		1


	//   ....[40]....
        /*0308*/ 	.word	0x0000a5c0
        /*030c*/ 	.word	0x00000007
        /*0310*/ 	.word	0x00000000
        /*0314*/ 	.short	0x010a
        /*0316*/ 	.byte	0x3f
	.zero		1


	//   ....[41]....
        /*0318*/ 	.word	0x0000a610
        /*031c*/ 	.word	0x00000008
        /*0320*/ 	.word	0x00000000
        /*0324*/ 	.short	0x010a
        /*0326*/ 	.byte	0x3f
	.zero		1


	//   ....[42]....
        /*0328*/ 	.word	0x0000a660
        /*032c*/ 	.word	0x00000009
        /*0330*/ 	.word	0x00000000
        /*0334*/ 	.short	0x010a
        /*0336*/ 	.byte	0x3f
	.zero		1


	//   ....[43]....
        /*0338*/ 	.word	0x0000a6b0
        /*033c*/ 	.word	0x00000008
        /*0340*/ 	.word	0x00000000
        /*0344*/ 	.short	0x010a
        /*0346*/ 	.byte	0x3f
	.zero		1


	//   ....[44]....
        /*0348*/ 	.word	0x0000a700
        /*034c*/ 	.word	0x00000009
        /*0350*/ 	.word	0x00000000
        /*0354*/ 	.short	0x010a
        /*0356*/ 	.byte	0x3f
	.zero		1


	//   ....[45]....
        /*0358*/ 	.word	0x0000a750
        /*035c*/ 	.word	0x00000008
        /*0360*/ 	.word	0x00000000
        /*0364*/ 	.short	0x010a
        /*0366*/ 	.byte	0x3f
	.zero		1


	//   ....[46]....
        /*0368*/ 	.word	0x0000a7a0
        /*036c*/ 	.word	0x00000009
        /*0370*/ 	.word	0x00000000
        /*0374*/ 	.short	0x010a
        /*0376*/ 	.byte	0x3f
	.zero		1


	//   ....[47]....
        /*0378*/ 	.word	0x0000a7f0
        /*037c*/ 	.word	0x00000006
        /*0380*/ 	.word	0x00000000
        /*0384*/ 	.short	0x010a
        /*0386*/ 	.byte	0x3f
	.zero		1


	//----- nvinfo : EIATTR_NUM_MBARRIERS
	.align		4
.L_35:
        /*0388*/ 	.byte	0x03, 0x38
        /*038a*/ 	.short	0x0014


	//----- nvinfo : EIATTR_EXIT_INSTR_OFFSETS
	.align		4
        /*038c*/ 	.byte	0x04, 0x1c
        /*038e*/ 	.short	(.L_37 - .L_36)


	//   ....[0]....
.L_36:
        /*0390*/ 	.word	0x00000a20


	//   ....[1]....
        /*0394*/ 	.word	0x00001240


	//   ....[2]....
        /*0398*/ 	.word	0x00008b30


	//   ....[3]....
        /*039c*/ 	.word	0x00009090


	//   ....[4]....
        /*03a0*/ 	.word	0x0000a3c0


	//----- nvinfo : EIATTR_MAX_THREADS
	.align		4
.L_37:
        /*03a4*/ 	.byte	0x04, 0x05
        /*03a6*/ 	.short	(.L_39 - .L_38)
.L_38:
        /*03a8*/ 	.word	0x00000180
        /*03ac*/ 	.word	0x00000001
        /*03b0*/ 	.word	0x00000001


	//----- nvinfo : EIATTR_CRS_STACK_SIZE
	.align		4
.L_39:
        /*03b4*/ 	.byte	0x04, 0x1e
        /*03b6*/ 	.short	(.L_41 - .L_40)
.L_40:
        /*03b8*/ 	.word	0x00000000


	//----- nvinfo : EIATTR_CBANK_PARAM_SIZE
	.align		4
.L_41:
        /*03bc*/ 	.byte	0x03, 0x19
        /*03be*/ 	.short	0x0470


	//----- nvinfo : EIATTR_PARAM_CBANK
	.align		4
        /*03c0*/ 	.byte	0x04, 0x0a
        /*03c2*/ 	.short	(.L_43 - .L_42)
	.align		4
.L_42:
        /*03c4*/ 	.word	index@(.nv.constant0._ZN7cutlass13device_kernelINS_4gemm6kernel13GemmUniversalIN4cute5tupleIJiiiiEEENS1_10collective13CollectiveMmaINS1_34MainloopSm90TmaGmmaWarpSpecializedILi9ENS5_IJNS4_1CILi2EEENSA_ILi1EEESC_EEENS1_35KernelTmaWarpSpecializedCooperativeEEENS5_IJNSA_ILi256EEENSA_ILi128EEENSA_ILi64EEEEEEaNS5_IJlSC_lEEEaSK_NS4_8TiledMMAINS4_8MMA_AtomIJNS4_4SM904GMMA27MMA_64x128x32_S32S8S8_SS_TNEEEENS4_6LayoutISD_NS5_IJSC_NSA_ILi0EEESS_EEEEENS5_IJNS4_10UnderscoreESV_SV_EEEEENS4_13SM90_TMA_LOADENS4_14ComposedLayoutINS4_7SwizzleILi2ELi4ELi3EEENS4_18smem_ptr_flag_bitsILi8EEENSR_INS5_IJNSA_ILi8EEESI_EEENS5_IJSI_SC_EEEEEEEvNS4_8identityENS4_23SM90_TMA_LOAD_MULTICASTES18_vS19_EENS_8epilogue10collective6detail29Sm90TmaWarpSpecializedAdapterINS1D_15DefaultEpilogueIaSK_SK_NS1C_6thread17LinearCombinationIaLi1EiiLNS1H_9ScaleType4KindE0ELNS_15FloatRoundStyleE2EaEENS1_15EpilogueDefaultEEEEEvvEEEEvNT_6ParamsE)
        /*03c8*/ 	.short	0x0210
        /*03ca*/ 	.short	0x0470


	//----- nvinfo : EIATTR_SW_WAR
	.align		4
.L_43:
        /*03cc*/ 	.byte	0x04, 0x36
        /*03ce*/ 	.short	(.L_45 - .L_44)
.L_44:
        /*03d0*/ 	.word	0x00000008
.L_45:


//--------------------- .nv.callgraph             --------------------------
	.section	.nv.callgraph,"",@"SHT_CUDA_CALLGRAPH"
	.align	4
	.sectionentsize	8
	.align		4
        /*0000*/ 	.word	0x00000000
	.align		4
        /*0004*/ 	.word	0xffffffff
	.align		4
        /*0008*/ 	.word	index@(_ZN7cutlass13device_kernelINS_4gemm6kernel13GemmUniversalIN4cute5tupleIJiiiiEEENS1_10collective13CollectiveMmaINS1_34MainloopSm90TmaGmmaWarpSpecializedILi9ENS5_IJNS4_1CILi2EEENSA_ILi1EEESC_EEENS1_35KernelTmaWarpSpecializedCooperativeEEENS5_IJNSA_ILi256EEENSA_ILi128EEENSA_ILi64EEEEEEaNS5_IJlSC_lEEEaSK_NS4_8TiledMMAINS4_8MMA_AtomIJNS4_4SM904GMMA27MMA_64x128x32_S32S8S8_SS_TNEEEENS4_6LayoutISD_NS5_IJSC_NSA_ILi0EEESS_EEEEENS5_IJNS4_10UnderscoreESV_SV_EEEEENS4_13SM90_TMA_LOADENS4_14ComposedLayoutINS4_7SwizzleILi2ELi4ELi3EEENS4_18smem_ptr_flag_bitsILi8EEENSR_INS5_IJNSA_ILi8EEESI_EEENS5_IJSI_SC_EEEEEEEvNS4_8identityENS4_23SM90_TMA_LOAD_MULTICASTES18_vS19_EENS_8epilogue10collective6detail29Sm90TmaWarpSpecializedAdapterINS1D_15DefaultEpilogueIaSK_SK_NS1C_6thread17LinearCombinationIaLi1EiiLNS1H_9ScaleType4KindE0ELNS_15FloatRoundStyleE2EaEENS1_15EpilogueDefaultEEEEEvvEEEEvNT_6ParamsE)
	.align		4
        /*000c*/ 	.word	index@(__assertfail)
	.align		4
        /*0010*/ 	.word	0x00000000
	.align		4
        /*0014*/ 	.word	0xfffffffe
	.align		4
        /*0018*/ 	.word	0x00000000
	.align		4
        /*001c*/ 	.word	0xfffffffd
	.align		4
        /*0020*/ 	.word	0x00000000
	.align		4
        /*0024*/ 	.word	0xfffffffc


//--------------------- .nv.constant4             --------------------------
	.section	.nv.constant4,"a",@progbits
	.align	8
	.align		8
.nv.constant4:
        /*0000*/ 	.dword	__assertfail
	.align		8
        /*0008*/ 	.dword	__unnamed_1
	.align		8
        /*0010*/ 	.dword	_ZN40_INTERNAL_c166bbfd_4_k_cu_1ed2108b_263914cuda3std3__45__cpo5beginE
	.align		8
        /*0018*/ 	.dword	_ZN40_INTERNAL_c166bbfd_4_k_cu_1ed2108b_263914cuda3std3__45__cpo3endE
	.align		8
        /*0020*/ 	.dword	_ZN40_INTERNAL_c166bbfd_4_k_cu_1ed2108b_263914cuda3std3__45__cpo6cbeginE
	.align		8
        /*0028*/ 	.dword	_ZN40_INTERNAL_c166bbfd_4_k_cu_1ed2108b_263914cuda3std3__45__cpo4cendE
	.align		8
        /*0030*/ 	.dword	_ZN40_INTERNAL_c166bbfd_4_k_cu_1ed2108b_263914cuda3std3__442_GLOBAL__N__c166bbfd_4_k_cu_1ed2108b_263916ignoreE
	.align		8
        /*0038*/ 	.dword	_ZN40_INTERNAL_c166bbfd_4_k_cu_1ed2108b_263914cuda3std3__419piecewise_constructE
	.align		8
        /*0040*/ 	.dword	_ZN40_INTERNAL_c166bbfd_4_k_cu_1ed2108b_263914cuda3std3__48in_placeE
	.align		8
        /*0048*/ 	.dword	_ZN40_INTERNAL_c166bbfd_4_k_cu_1ed2108b_263914cuda3std6ranges3__45__cpo4swapE
	.align		8
        /*0050*/ 	.dword	_ZN40_INTERNAL_c166bbfd_4_k_cu_1ed2108b_263914cuda3std6ranges3__45__cpo9iter_moveE
	.align		8
        /*0058*/ 	.dword	_ZN40_INTERNAL_c166bbfd_4_k_cu_1ed2108b_263914cute7productE
	.align		8
        /*0060*/ 	.dword	_ZN40_INTERNAL_c166bbfd_4_k_cu_1ed2108b_263914cute1_E
	.align		8
        /*0068*/ 	.dword	$str$22
	.align		8
        /*0070*/ 	.dword	$str$23


//--------------------- .text._ZN7cutlass13device_kernelINS_4gemm6kernel13GemmUniversalIN4cute5tupleIJiiiiEEENS1_10collective13CollectiveMmaINS1_34MainloopSm90TmaGmmaWarpSpecializedILi9ENS5_IJNS4_1CILi2EEENSA_ILi1EEESC_EEENS1_35KernelTmaWarpSpecializedCooperativeEEENS5_IJNSA_ILi256EEENSA_ILi128EEENSA_ILi64EEEEEEaNS5_IJlSC_lEEEaSK_NS4_8TiledMMAINS4_8MMA_AtomIJNS4_4SM904GMMA27MMA_64x128x32_S32S8S8_SS_TNEEEENS4_6LayoutISD_NS5_IJSC_NSA_ILi0EEESS_EEEEENS5_IJNS4_10UnderscoreESV_SV_EEEEENS4_13SM90_TMA_LOADENS4_14ComposedLayoutINS4_7SwizzleILi2ELi4ELi3EEENS4_18smem_ptr_flag_bitsILi8EEENSR_INS5_IJNSA_ILi8EEESI_EEENS5_IJSI_SC_EEEEEEEvNS4_8identityENS4_23SM90_TMA_LOAD_MULTICASTES18_vS19_EENS_8epilogue10collective6detail29Sm90TmaWarpSpecializedAdapterINS1D_15DefaultEpilogueIaSK_SK_NS1C_6thread17LinearCombinationIaLi1EiiLNS1H_9ScaleType4KindE0ELNS_15FloatRoundStyleE2EaEENS1_15EpilogueDefaultEEEEEvvEEEEvNT_6ParamsE --------------------------
	.section	.text._ZN7cutlass13device_kernelINS_4gemm6kernel13GemmUniversalIN4cute5tupleIJiiiiEEENS1_10collective13CollectiveMmaINS1_34MainloopSm90TmaGmmaWarpSpecializedILi9ENS5_IJNS4_1CILi2EEENSA_ILi1EEESC_EEENS1_35KernelTmaWarpSpecializedCooperativeEEENS5_IJNSA_ILi256EEENSA_ILi128EEENSA_ILi64EEEEEEaNS5_IJlSC_lEEEaSK_NS4_8TiledMMAINS4_8MMA_AtomIJNS4_4SM904GMMA27MMA_64x128x32_S32S8S8_SS_TNEEEENS4_6LayoutISD_NS5_IJSC_NSA_ILi0EEESS_EEEEENS5_IJNS4_10UnderscoreESV_SV_EEEEENS4_13SM90_TMA_LOADENS4_14ComposedLayoutINS4_7SwizzleILi2ELi4ELi3EEENS4_18smem_ptr_flag_bitsILi8EEENSR_INS5_IJNSA_ILi8EEESI_EEENS5_IJSI_SC_EEEEEEEvNS4_8identityENS4_23SM90_TMA_LOAD_MULTICASTES18_vS19_EENS_8epilogue10collective6detail29Sm90TmaWarpSpecializedAdapterINS1D_15DefaultEpilogueIaSK_SK_NS1C_6thread17LinearCombinationIaLi1EiiLNS1H_9ScaleType4KindE0ELNS_15FloatRoundStyleE2EaEENS1_15EpilogueDefaultEEEEEvvEEEEvNT_6ParamsE,"ax",@progbits
	.align	128
.text._ZN7cutlass13device_kernelINS_4gemm6kernel13GemmUniversalIN4cute5tupleIJiiiiEEENS1_10collective13CollectiveMmaINS1_34MainloopSm90TmaGmmaWarpSpecializedILi9ENS5_IJNS4_1CILi2EEENSA_ILi1EEESC_EEENS1_35KernelTmaWarpSpecializedCooperativeEEENS5_IJNSA_ILi256EEENSA_ILi128EEENSA_ILi64EEEEEEaNS5_IJlSC_lEEEaSK_NS4_8TiledMMAINS4_8MMA_AtomIJNS4_4SM904GMMA27MMA_64x128x32_S32S8S8_SS_TNEEEENS4_6LayoutISD_NS5_IJSC_NSA_ILi0EEESS_EEEEENS5_IJNS4_10UnderscoreESV_SV_EEEEENS4_13SM90_TMA_LOADENS4_14ComposedLayoutINS4_7SwizzleILi2ELi4ELi3EEENS4_18smem_ptr_flag_bitsILi8EEENSR_INS5_IJNSA_ILi8EEESI_EEENS5_IJSI_SC_EEEEEEEvNS4_8identityENS4_23SM90_TMA_LOAD_MULTICASTES18_vS19_EENS_8epilogue10collective6detail29Sm90TmaWarpSpecializedAdapterINS1D_15DefaultEpilogueIaSK_SK_NS1C_6thread17LinearCombinationIaLi1EiiLNS1H_9ScaleType4KindE0ELNS_15FloatRoundStyleE2EaEENS1_15EpilogueDefaultEEEEEvvEEEEvNT_6ParamsE:
        .type           _ZN7cutlass13device_kernelINS_4gemm6kernel13GemmUniversalIN4cute5tupleIJiiiiEEENS1_10collective13CollectiveMmaINS1_34MainloopSm90TmaGmmaWarpSpecializedILi9ENS5_IJNS4_1CILi2EEENSA_ILi1EEESC_EEENS1_35KernelTmaWarpSpecializedCooperativeEEENS5_IJNSA_ILi256EEENSA_ILi128EEENSA_ILi64EEEEEEaNS5_IJlSC_lEEEaSK_NS4_8TiledMMAINS4_8MMA_AtomIJNS4_4SM904GMMA27MMA_64x128x32_S32S8S8_SS_TNEEEENS4_6LayoutISD_NS5_IJSC_NSA_ILi0EEESS_EEEEENS5_IJNS4_10UnderscoreESV_SV_EEEEENS4_13SM90_TMA_LOADENS4_14ComposedLayoutINS4_7SwizzleILi2ELi4ELi3EEENS4_18smem_ptr_flag_bitsILi8EEENSR_INS5_IJNSA_ILi8EEESI_EEENS5_IJSI_SC_EEEEEEEvNS4_8identityENS4_23SM90_TMA_LOAD_MULTICASTES18_vS19_EENS_8epilogue10collective6detail29Sm90TmaWarpSpecializedAdapterINS1D_15DefaultEpilogueIaSK_SK_NS1C_6thread17LinearCombinationIaLi1EiiLNS1H_9ScaleType4KindE0ELNS_15FloatRoundStyleE2EaEENS1_15EpilogueDefaultEEEEEvvEEEEvNT_6ParamsE,@function
        .size           _ZN7cutlass13device_kernelINS_4gemm6kernel13GemmUniversalIN4cute5tupleIJiiiiEEENS1_10collective13CollectiveMmaINS1_34MainloopSm90TmaGmmaWarpSpecializedILi9ENS5_IJNS4_1CILi2EEENSA_ILi1EEESC_EEENS1_35KernelTmaWarpSpecializedCooperativeEEENS5_IJNSA_ILi256EEENSA_ILi128EEENSA_ILi64EEEEEEaNS5_IJlSC_lEEEaSK_NS4_8TiledMMAINS4_8MMA_AtomIJNS4_4SM904GMMA27MMA_64x128x32_S32S8S8_SS_TNEEEENS4_6LayoutISD_NS5_IJSC_NSA_ILi0EEESS_EEEEENS5_IJNS4_10UnderscoreESV_SV_EEEEENS4_13SM90_TMA_LOADENS4_14ComposedLayoutINS4_7SwizzleILi2ELi4ELi3EEENS4_18smem_ptr_flag_bitsILi8EEENSR_INS5_IJNSA_ILi8EEESI_EEENS5_IJSI_SC_EEEEEEEvNS4_8identityENS4_23SM90_TMA_LOAD_MULTICASTES18_vS19_EENS_8epilogue10collective6detail29Sm90TmaWarpSpecializedAdapterINS1D_15DefaultEpilogueIaSK_SK_NS1C_6thread17LinearCombinationIaLi1EiiLNS1H_9ScaleType4KindE0ELNS_15FloatRoundStyleE2EaEENS1_15EpilogueDefaultEEEEEvvEEEEvNT_6ParamsE,(.L_x_342 - _ZN7cutlass13device_kernelINS_4gemm6kernel13GemmUniversalIN4cute5tupleIJiiiiEEENS1_10collective13CollectiveMmaINS1_34MainloopSm90TmaGmmaWarpSpecializedILi9ENS5_IJNS4_1CILi2EEENSA_ILi1EEESC_EEENS1_35KernelTmaWarpSpecializedCooperativeEEENS5_IJNSA_ILi256EEENSA_ILi128EEENSA_ILi64EEEEEEaNS5_IJlSC_lEEEaSK_NS4_8TiledMMAINS4_8MMA_AtomIJNS4_4SM904GMMA27MMA_64x128x32_S32S8S8_SS_TNEEEENS4_6LayoutISD_NS5_IJSC_NSA_ILi0EEESS_EEEEENS5_IJNS4_10UnderscoreESV_SV_EEEEENS4_13SM90_TMA_LOADENS4_14ComposedLayoutINS4_7SwizzleILi2ELi4ELi3EEENS4_18smem_ptr_flag_bitsILi8EEENSR_INS5_IJNSA_ILi8EEESI_EEENS5_IJSI_SC_EEEEEEEvNS4_8identityENS4_23SM90_TMA_LOAD_MULTICASTES18_vS19_EENS_8epilogue10collective6detail29Sm90TmaWarpSpecializedAdapterINS1D_15DefaultEpilogueIaSK_SK_NS1C_6thread17LinearCombinationIaLi1EiiLNS1H_9ScaleType4KindE0ELNS_15FloatRoundStyleE2EaEENS1_15EpilogueDefaultEEEEEvvEEEEvNT_6ParamsE)
        .other          _ZN7cutlass13device_kernelINS_4gemm6kernel13GemmUniversalIN4cute5tupleIJiiiiEEENS1_10collective13CollectiveMmaINS1_34MainloopSm90TmaGmmaWarpSpecializedILi9ENS5_IJNS4_1CILi2EEENSA_ILi1EEESC_EEENS1_35KernelTmaWarpSpecializedCooperativeEEENS5_IJNSA_ILi256EEENSA_ILi128EEENSA_ILi64EEEEEEaNS5_IJlSC_lEEEaSK_NS4_8TiledMMAINS4_8MMA_AtomIJNS4_4SM904GMMA27MMA_64x128x32_S32S8S8_SS_TNEEEENS4_6LayoutISD_NS5_IJSC_NSA_ILi0EEESS_EEEEENS5_IJNS4_10UnderscoreESV_SV_EEEEENS4_13SM90_TMA_LOADENS4_14ComposedLayoutINS4_7SwizzleILi2ELi4ELi3EEENS4_18smem_ptr_flag_bitsILi8EEENSR_INS5_IJNSA_ILi8EEESI_EEENS5_IJSI_SC_EEEEEEEvNS4_8identityENS4_23SM90_TMA_LOAD_MULTICASTES18_vS19_EENS_8epilogue10collective6detail29Sm90TmaWarpSpecializedAdapterINS1D_15DefaultEpilogueIaSK_SK_NS1C_6thread17LinearCombinationIaLi1EiiLNS1H_9ScaleType4KindE0ELNS_15FloatRoundStyleE2EaEENS1_15EpilogueDefaultEEEEEvvEEEEvNT_6ParamsE,@"STO_CUDA_ENTRY STV_DEFAULT"
_ZN7cutlass13device_kernelINS_4gemm6kernel13GemmUniversalIN4cute5tupleIJiiiiEEENS1_10collective13CollectiveMmaINS1_34MainloopSm90TmaGmmaWarpSpecializedILi9ENS5_IJNS4_1CILi2EEENSA_ILi1EEESC_EEENS1_35KernelTmaWarpSpecializedCooperativeEEENS5_IJNSA_ILi256EEENSA_ILi128EEENSA_ILi64EEEEEEaNS5_IJlSC_lEEEaSK_NS4_8TiledMMAINS4_8MMA_AtomIJNS4_4SM904GMMA27MMA_64x128x32_S32S8S8_SS_TNEEEENS4_6LayoutISD_NS5_IJSC_NSA_ILi0EEESS_EEEEENS5_IJNS4_10UnderscoreESV_SV_EEEEENS4_13SM90_TMA_LOADENS4_14ComposedLayoutINS4_7SwizzleILi2ELi4ELi3EEENS4_18smem_ptr_flag_bitsILi8EEENSR_INS5_IJNSA_ILi8EEESI_EEENS5_IJSI_SC_EEEEEEEvNS4_8identityENS4_23SM90_TMA_LOAD_MULTICASTES18_vS19_EENS_8epilogue10collective6detail29Sm90TmaWarpSpecializedAdapterINS1D_15DefaultEpilogueIaSK_SK_NS1C_6thread17LinearCombinationIaLi1EiiLNS1H_9ScaleType4KindE0ELNS_15FloatRoundStyleE2EaEENS1_15EpilogueDefaultEEEEEvvEEEEvNT_6ParamsE:
[----:B------:R-:W0:Y:S01]  /*0000*/  LDC R1, c[0x0][0x28] ;  /* 0x00000a00ff017b82 */ /* 0x000e220000000800 */
[----:B------:R-:W1:Y:S01]  /*0010*/  S2R R18, SR_TID.X ;  /* 0x0000000000127919 */ /* 0x000e620000002100 */
[----:B------:R-:W-:Y:S01]  /*0020*/  ELECT P0, URZ, PT ;  /* 0x00000000003f782f */ /* 0x000fe20003800000 */
[----:B------:R-:W-:Y:S01]  /*0030*/  BSSY B0, `(.L_x_0) ;  /* 0x000000f000007945 */ /* 0x000fe20003800000 */
[--C-:B-1----:R-:W-:Y:S02]  /*0040*/  SHF.R.U32.HI R0, RZ, 0x5, R18.reuse ;  /* 0x00000005ff007819 */ /* 0x102fe40000011612 */
[----:B------:R-:W-:-:S03]  /*0050*/  SHF.R.U32.HI R3, RZ, 0x7, R18 ;  /* 0x00000007ff037819 */ /* 0x000fc60000011612 */
[----:B------:R-:W1:Y:S04]  /*0060*/  SHFL.IDX PT, R2, R0, RZ, 0x1f ;  /* 0x00001fff00027589 */ /* 0x000e6800000e0000 */
[----:B------:R2:W3:Y:S01]  /*0070*/  SHFL.IDX PT, R5, R3, RZ, 0x1f ;  /* 0x00001fff03057589 */ /* 0x0004e200000e0000 */
[----:B-1----:R-:W-:-:S13]  /*0080*/  ISETP.NE.OR P0, PT, R2, RZ, !P0 ;  /* 0x000000ff0200720c */ /* 0x002fda0004705670 */
[----:B0-23--:R-:W-:Y:S05]  /*0090*/  @P0 BRA `(.L_x_1) ;  /* 0x0000000000200947 */ /* 0x00dfea0003800000 */
[----:B------:R-:W-:Y:S02]  /*00a0*/  ULDC.64 UR4, c[0x0][0x198] ;  /* 0x0000660000047ab9 */ /* 0x000fe40000000a00 */
[----:B------:R-:W-:Y:S02]  /*00b0*/  UIADD3 UR6, UP0, UR4, 0xf0, URZ ;  /* 0x000000f004067890 */ /* 0x000fe4000ff1e03f */
[----:B------:R-:W-:Y:S02]  /*00c0*/  UIADD3 UR4, UP1, UR4, 0x1f0, URZ ;  /* 0x000001f004047890 */ /* 0x000fe4000ff3e03f */
[----:B------:R-:W-:Y:S02]  /*00d0*/  UIADD3.X UR7, URZ, UR5, URZ, UP0, !UPT ;  /* 0x000000053f077290 */ /* 0x000fe400087fe43f */
[----:B------:R-:W-:-:S07]  /*00e0*/  UIADD3.X UR5, URZ, UR5, URZ, UP1, !UPT ;  /* 0x000000053f057290 */ /* 0x000fce0008ffe43f */
[----:B------:R0:W-:Y:S02]  /*00f0*/  UTMACCTL.PF [UR6] ;  /* 0x00000000060079b9 */ /* 0x0001e40008040000 */
[----:B------:R0:W-:Y:S02]  /*0100*/  UTMACCTL.PF [UR4] ;  /* 0x00000000040079b9 */ /* 0x0001e40008040000 */
[----:B0-----:R-:W-:Y:S01]  /*0110*/  NOP ;  /* 0x0000000000007918 */ /* 0x001fe20000000000 */
.L_x_1:
[----:B------:R-:W-:Y:S05]  /*0120*/  BSYNC B0 ;  /* 0x0000000000007941 */ /* 0x000fea0003800000 */
.L_x_0:
[----:B------:R-:W0:Y:S02]  /*0130*/  SHFL.IDX PT, R3, R0, RZ, 0x1f ;  /* 0x00001fff00037589 */ /* 0x000e2400000e0000 */
[----:B0-----:R-:W-:-:S13]  /*0140*/  ISETP.NE.AND P0, PT, R3, RZ, PT ;  /* 0x000000ff0300720c */ /* 0x001fda0003f05270 */
[----:B------:R-:W-:Y:S05]  /*0150*/  @P0 BRA `(.L_x_2) ;  /* 0x00000000008c0947 */ /* 0x000fea0003800000 */
[----:B------:R-:W-:Y:S01]  /*0160*/  ELECT P0, URZ, PT ;  /* 0x00000000003f782f */ /* 0x000fe20003800000 */
[----:B------:R-:W-:-:S12]  /*0170*/  BSSY B0, `(.L_x_2) ;  /* 0x0000021000007945 */ /* 0x000fd80003800000 */
[----:B------:R-:W-:Y:S05]  /*0180*/  @!P0 BRA `(.L_x_3) ;  /* 0x00000000007c8947 */ /* 0x000fea0003800000 */
[----:B------:R-:W0:Y:S01]  /*0190*/  S2UR UR8, SR_CgaCtaId ;  /* 0x00000000000879c3 */ /* 0x000e220000008800 */
[----:B------:R-:W-:Y:S01]  /*01a0*/  UMOV UR4, 0x400 ;  /* 0x0000040000047882 */ /* 0x000fe20000000000 */
[----:B------:R-:W-:Y:S01]  /*01b0*/  UMOV UR5, 0x1 ;  /* 0x0000000100057882 */ /* 0x000fe20000000000 */
[----:B------:R-:W-:Y:S02]  /*01c0*/  UMOV UR6, 0x4 ;  /* 0x0000000400067882 */ /* 0x000fe40000000000 */
[----:B------:R-:W-:-:S04]  /*01d0*/  UIADD3 UR6, -UR6, 0x100000, URZ ;  /* 0x0010000006067890 */ /* 0x000fc8000fffe13f */
[----:B------:R-:W-:Y:S02]  /*01e0*/  USHF.L.U32 UR7, UR6, 0xb, URZ ;  /* 0x0000000b06077899 */ /* 0x000fe4000800063f */
[----:B------:R-:W-:Y:S02]  /*01f0*/  USHF.L.U32 UR6, UR6, 0x1, URZ ;  /* 0x0000000106067899 */ /* 0x000fe4000800063f */
[----:B0-----:R-:W-:Y:S02]  /*0200*/  ULEA UR8, UR8, UR4, 0x18 ;  /* 0x0000000408087291 */ /* 0x001fe4000f8ec03f */
[----:B------:R-:W-:-:S04]  /*0210*/  UIADD3 UR4, -UR5, 0x100000, URZ ;  /* 0x0010000005047890 */ /* 0x000fc8000fffe13f */
[----:B------:R-:W-:Y:S02]  /*0220*/  USHF.L.U32 UR5, UR4, 0xb, URZ ;  /* 0x0000000b04057899 */ /* 0x000fe4000800063f */
[----:B------:R-:W-:Y:S01]  /*0230*/  USHF.L.U32 UR4, UR4, 0x1, URZ ;  /* 0x0000000104047899 */ /* 0x000fe2000800063f */
[----:B------:R-:W0:Y:S11]  /*0240*/  FENCE.VIEW.ASYNC.S ;  /* 0x00000000000073c6 */ /* 0x000e360000000000 */
[----:B0-----:R0:W1:Y:S01]  /*0250*/  SYNCS.EXCH.64 URZ, [UR8], UR4 ;  /* 0x00000004083f75b2 */ /* 0x0010620008000100 */
[----:B------:R0:W2:Y:S01]  /*0260*/  SYNCS.EXCH.64 URZ, [UR8+0x48], UR6 ;  /* 0x00004806083f75b2 */ /* 0x0000a20008000100 */
[----:B------:R0:W3:Y:S01]  /*0270*/  SYNCS.EXCH.64 URZ, [UR8+0x8], UR4 ;  /* 0x00000804083f75b2 */ /* 0x0000e20008000100 */
[----:B------:R0:W4:Y:S01]  /*0280*/  SYNCS.EXCH.64 URZ, [UR8+0x50], UR6 ;  /* 0x00005006083f75b2 */ /* 0x0001220008000100 */
[----:B------:R0:W0:Y:S01]  /*0290*/  SYNCS.EXCH.64 URZ, [UR8+0x10], UR4 ;  /* 0x00001004083f75b2 */ /* 0x0000220008000100 */
        /* <DEDUP_REMOVED lines=13> */
[----:B------:R-:W-:Y:S01]  /*0370*/  NOP ;  /* 0x0000000000007918 */ /* 0x000fe20000000000 */
.L_x_3:
[----:B0-----:R-:W-:Y:S05]  /*0380*/  BSYNC B0 ;  /* 0x0000000000007941 */ /* 0x001fea0003800000 */
.L_x_2:
[----:B------:R-:W-:Y:S01]  /*0390*/  SHF.R.S32.HI R7, RZ, 0x1f, R18 ;  /* 0x0000001fff077819 */ /* 0x000fe20000011412 */
[----:B------:R-:W0:Y:S01]  /*03a0*/  SHFL.IDX PT, R0, R0, RZ, 0x1f ;  /* 0x00001fff00007589 */ /* 0x000e2200000e0000 */
[----:B------:R-:W5:Y:S01]  /*03b0*/  S2UR UR8, SR_CTAID.X ;  /* 0x00000000000879c3 */ /* 0x000f620000002500 */
[----:B------:R-:W-:Y:S02]  /*03c0*/  ELECT P0, URZ, PT ;  /* 0x00000000003f782f */ /* 0x000fe40003800000 */
[----:B------:R-:W-:Y:S01]  /*03d0*/  LEA.HI R7, R7, R18, RZ, 0x7 ;  /* 0x0000001207077211 */ /* 0x000fe200078f38ff */
[----:B------:R-:W1:Y:S01]  /*03e0*/  S2R R4, SR_CTAID.Y ;  /* 0x0000000000047919 */ /* 0x000e620000002600 */
[----:B------:R-:W-:Y:S01]  /*03f0*/  SHF.R.S32.HI R8, RZ, 0x1f, R3 ;  /* 0x0000001fff087819 */ /* 0x000fe20000011403 */
[----:B------:R-:W-:Y:S01]  /*0400*/  ULDC UR4, c[0x0][0x150] ;  /* 0x0000540000047ab9 */ /* 0x000fe20000000800 */
[----:B------:R-:W-:Y:S01]  /*0410*/  LOP3.LUT R7, R7, 0xffffff80, RZ, 0xc0, !PT ;  /* 0xffffff8007077812 */ /* 0x000fe200078ec0ff */
[----:B------:R-:W-:Y:S01]  /*0420*/  NOP ;  /* 0x0000000000007918 */ /* 0x000fe20000000000 */
[----:B------:R-:W-:Y:S01]  /*0430*/  LEA.HI R8, R8, R3, RZ, 0x2 ;  /* 0x0000000308087211 */ /* 0x000fe200078f10ff */
[----:B------:R-:W2:Y:S01]  /*0440*/  LDC R10, c[0x0][0x144] ;  /* 0x00005100ff0a7b82 */ /* 0x000ea20000000800 */
[----:B------:R-:W-:Y:S01]  /*0450*/  NOP ;  /* 0x0000000000007918 */ /* 0x000fe20000000000 */
[----:B------:R-:W-:Y:S01]  /*0460*/  IMAD.IADD R6, R18, 0x1, -R7 ;  /* 0x0000000112067824 */ /* 0x000fe200078e0a07 */
[----:B------:R-:W-:Y:S01]  /*0470*/  LOP3.LUT R8, R8, 0x3ffffffc, RZ, 0xc0, !PT ;  /* 0x3ffffffc08087812 */ /* 0x000fe200078ec0ff */
[----:B------:R-:W-:Y:S01]  /*0480*/  IMAD.MOV.U32 R23, RZ, RZ, 0x1 ;  /* 0x00000001ff177424 */ /* 0x000fe200078e00ff */
[----:B------:R-:W-:-:S02]  /*0490*/  ISETP.NE.AND P3, PT, R5, RZ, PT ;  /* 0x000000ff0500720c */ /* 0x000fc40003f65270 */
[----:B------:R-:W-:Y:S01]  /*04a0*/  SHF.R.S32.HI R7, RZ, 0x1f, R6 ;  /* 0x0000001fff077819 */ /* 0x000fe20000011406 */
[----:B------:R-:W-:Y:S01]  /*04b0*/  IMAD.IADD R8, R3, 0x1, -R8 ;  /* 0x0000000103087824 */ /* 0x000fe200078e0a08 */
[----:B------:R-:W3:Y:S02]  /*04c0*/  LDC R13, c[0x0][0x140] ;  /* 0x00005000ff0d7b82 */ /* 0x000ee40000000800 */
[----:B------:R-:W-:Y:S02]  /*04d0*/  LEA.HI R7, R7, R6, RZ, 0x3 ;  /* 0x0000000607077211 */ /* 0x000fe400078f18ff */
[----:B0-----:R-:W-:Y:S02]  /*04e0*/  ISETP.NE.OR P0, PT, R0, RZ, !P0 ;  /* 0x000000ff0000720c */ /* 0x001fe40004705670 */
[--C-:B------:R-:W-:Y:S02]  /*04f0*/  SHF.R.S32.HI R0, RZ, 0x3, R7.reuse ;  /* 0x00000003ff007819 */ /* 0x100fe40000011407 */
[----:B------:R-:W-:-:S02]  /*0500*/  SHF.R.S32.HI R7, RZ, 0x1f, R7 ;  /* 0x0000001fff077819 */ /* 0x000fc40000011407 */
[----:B-----5:R-:W-:Y:S02]  /*0510*/  I2FP.F32.U32 R9, UR8 ;  /* 0x0000000800097c45 */ /* 0x020fe40008201000 */
[----:B------:R-:W-:-:S03]  /*0520*/  LEA.HI R7, R7, R0, RZ, 0x2 ;  /* 0x0000000007077211 */ /* 0x000fc600078f10ff */
[----:B------:R-:W-:Y:S01]  /*0530*/  FMUL R9, R9, UR4 ;  /* 0x0000000409097c20 */ /* 0x000fe20008400000 */
[----:B------:R-:W-:Y:S01]  /*0540*/  LOP3.LUT R7, R7, 0xfffffffc, RZ, 0xc0, !PT ;  /* 0xfffffffc07077812 */ /* 0x000fe200078ec0ff */
[----:B------:R-:W-:Y:S01]  /*0550*/  VOTEU.ALL UP0, P0 ;  /* 0x00000000003f7886 */ /* 0x000fe20000000000 */
[----:B-1----:R-:W-:Y:S01]  /*0560*/  I2FP.F32.U32 R3, R4 ;  /* 0x0000000400037245 */ /* 0x002fe20000201000 */
[----:B------:R-:W-:Y:S01]  /*0570*/  ULDC UR4, c[0x0][0x154] ;  /* 0x0000550000047ab9 */ /* 0x000fe20000000800 */
[----:B------:R-:W-:Y:S01]  /*0580*/  VOTEU.ALL UP1, P0 ;  /* 0x00000000003f7886 */ /* 0x000fe20000020000 */
[----:B------:R-:W0:Y:S01]  /*0590*/  F2I.U32.TRUNC.NTZ R9, R9 ;  /* 0x0000000900097305 */ /* 0x000e22000020f000 */
[----:B------:R-:W-:Y:S01]  /*05a0*/  IMAD.IADD R7, R0, 0x1, -R7 ;  /* 0x0000000100077824 */ /* 0x000fe200078e0a07 */
[----:B------:R-:W1:Y:S01]  /*05b0*/  @!UP0 S2UR UR7, SR_CgaCtaId ;  /* 0x00000000000789c3 */ /* 0x000e620000008800 */
[----:B------:R-:W-:Y:S01]  /*05c0*/  FMUL R12, R3, UR4 ;  /* 0x00000004030c7c20 */ /* 0x000fe20008400000 */
[----:B------:R-:W-:Y:S01]  /*05d0*/  UMOV UR4, 0x20 ;  /* 0x0000002000047882 */ /* 0x000fe20000000000 */
[----:B------:R-:W-:Y:S01]  /*05e0*/  IMAD R8, R8, 0x4, R7 ;  /* 0x0000000408087824 */ /* 0x000fe200078e0207 */
[----:B------:R-:W-:Y:S01]  /*05f0*/  @!UP0 UMOV UR6, 0x400 ;  /* 0x0000040000068882 */ /* 0x000fe20000000000 */
[----:B------:R-:W-:-:S04]  /*0600*/  @!UP0 UIADD3 UR4, -UR4, 0x100000, URZ ;  /* 0x0010000004048890 */ /* 0x000fc8000fffe13f */
[----:B------:R-:W-:Y:S02]  /*0610*/  @!UP0 USHF.L.U32 UR5, UR4, 0xb, URZ ;  /* 0x0000000b04058899 */ /* 0x000fe4000800063f */
[----:B------:R-:W-:Y:S01]  /*0620*/  @!UP0 USHF.L.U32 UR4, UR4, 0x1, URZ ;  /* 0x0000000104048899 */ /* 0x000fe2000800063f */
[----:B---3--:R-:W-:Y:S01]  /*0630*/  ISETP.EQ.U32.AND P2, PT, R13, 0x1, PT ;  /* 0x000000010d00780c */ /* 0x008fe20003f42070 */
[----:B------:R-:W3:Y:S01]  /*0640*/  F2I.U32.TRUNC.NTZ R12, R12 ;  /* 0x0000000c000c7305 */ /* 0x000ee2000020f000 */
[----:B------:R-:W-:Y:S01]  /*0650*/  LEA.HI R0, R8, R8, RZ, 0x1 ;  /* 0x0000000808007211 */ /* 0x000fe200078f08ff */
[----:B------:R-:W5:Y:S03]  /*0660*/  LDC R7, c[0x0][0x148] ;  /* 0x00005200ff077b82 */ /* 0x000f660000000800 */
[----:B------:R-:W-:Y:S01]  /*0670*/  LOP3.LUT R11, R0, 0xfffffffe, RZ, 0xc0, !PT ;  /* 0xfffffffe000b7812 */ /* 0x000fe200078ec0ff */
[----:B0-----:R-:W-:Y:S01]  /*0680*/  IMAD.MOV R15, RZ, RZ, -R9 ;  /* 0x000000ffff0f7224 */ /* 0x001fe200078e0a09 */
[----:B------:R-:W-:-:S03]  /*0690*/  SHF.R.S32.HI R9, RZ, 0x1f, R2 ;  /* 0x0000001fff097819 */ /* 0x000fc60000011402 */
[----:B--2---:R-:W-:Y:S01]  /*06a0*/  IMAD R3, R10, R15, UR8 ;  /* 0x000000080a037e24 */ /* 0x004fe2000f8e020f */
[----:B------:R-:W-:Y:S01]  /*06b0*/  LEA.HI R9, R9, R2, RZ, 0x2 ;  /* 0x0000000209097211 */ /* 0x000fe200078f10ff */
[C---:B------:R-:W-:Y:S02]  /*06c0*/  IMAD.IADD R0, R8.reuse, 0x1, -R11 ;  /* 0x0000000108007824 */ /* 0x040fe400078e0a0b */
[----:B------:R-:W-:Y:S01]  /*06d0*/  IMAD.SHL.U32 R11, R8, 0x4, RZ ;  /* 0x00000004080b7824 */ /* 0x000fe200078e00ff */
[----:B------:R-:W-:Y:S01]  /*06e0*/  LOP3.LUT R9, R9, 0xfffffffc, RZ, 0xc0, !PT ;  /* 0xfffffffc09097812 */ /* 0x000fe200078ec0ff */
[----:B---3--:R-:W-:Y:S01]  /*06f0*/  IMAD.MOV R24, RZ, RZ, -R12 ;  /* 0x000000ffff187224 */ /* 0x008fe200078e0a0c */
[----:B------:R-:W-:Y:S01]  /*0700*/  ISETP.NE.AND P4, PT, R0, R3, PT ;  /* 0x000000030000720c */ /* 0x000fe20003f85270 */
[----:B-1----:R-:W-:Y:S01]  /*0710*/  @!UP0 ULEA UR6, UR7, UR6, 0x18 ;  /* 0x0000000607068291 */ /* 0x002fe2000f8ec03f */
[----:B------:R-:W-:Y:S01]  /*0720*/  LOP3.LUT R152, R8, 0xc, R11, 0x78, !PT ;  /* 0x0000000c08987812 */ /* 0x000fe200078e780b */
[----:B------:R-:W-:Y:S01]  /*0730*/  IMAD.IADD R0, R2, 0x1, -R9 ;  /* 0x0000000102007824 */ /* 0x000fe200078e0a09 */
[----:B------:R-:W-:Y:S01]  /*0740*/  VOTEU.ALL UP0, P0 ;  /* 0x00000000003f7886 */ /* 0x000fe20000000000 */
[----:B------:R-:W-:Y:S01]  /*0750*/  LOP3.LUT P0, RZ, R6, 0x7, RZ, 0xc0, !PT ;  /* 0x0000000706ff7812 */ /* 0x000fe2000780c0ff */
[----:B------:R-:W-:-:S02]  /*0760*/  VIADD R6, R5, 0xffffffff ;  /* 0xffffffff05067836 */ /* 0x000fc40000000000 */
[----:B------:R-:W-:Y:S01]  /*0770*/  ISETP.NE.AND P1, PT, R0, 0x3, PT ;  /* 0x000000030000780c */ /* 0x000fe20003f25270 */
[----:B-----5:R-:W-:Y:S01]  /*0780*/  IMAD R9, R7, R24, R4 ;  /* 0x0000001807097224 */ /* 0x020fe200078e0204 */
[----:B------:R-:W-:Y:S02]  /*0790*/  ISETP.LT.U32.AND P0, PT, R152, 0x2, !P0 ;  /* 0x000000029800780c */ /* 0x000fe40004701070 */
[----:B------:R-:W-:Y:S01]  /*07a0*/  ISETP.EQ.OR P1, PT, R0, RZ, !P1 ;  /* 0x000000ff0000720c */ /* 0x000fe20004f22670 */
[----:B------:R-:W0:Y:S02]  /*07b0*/  FENCE.VIEW.ASYNC.S ;  /* 0x00000000000073c6 */ /* 0x000e240000000000 */
[----:B0-----:R0:W1:Y:S01]  /*07c0*/  @!UP0 SYNCS.EXCH.64 URZ, [UR6+0xa0], UR4 ;  /* 0x0000a004063f85b2 */ /* 0x0010620008000100 */
[----:B------:R-:W-:Y:S02]  /*07d0*/  @P4 LEA.HI R2, R152, R152, RZ, 0x1 ;  /* 0x0000009898024211 */ /* 0x000fe400078f08ff */
[----:B------:R-:W-:-:S02]  /*07e0*/  ISETP.EQ.AND P1, PT, R5, RZ, P1 ;  /* 0x000000ff0500720c */ /* 0x000fc40000f22270 */
[----:B------:R-:W-:Y:S02]  /*07f0*/  @P4 SHF.R.S32.HI R2, RZ, 0x1, R2 ;  /* 0x00000001ff024819 */ /* 0x000fe40000011402 */
[----:B------:R-:W-:Y:S02]  /*0800*/  ISETP.GE.U32.AND P6, PT, R6, 0x2, PT ;  /* 0x000000020600780c */ /* 0x000fe40003fc6070 */
[----:B------:R-:W-:Y:S02]  /*0810*/  @P4 ISETP.NE.AND P5, PT, R2, R9, PT ;  /* 0x000000090200420c */ /* 0x000fe40003fa5270 */
[----:B------:R-:W-:Y:S02]  /*0820*/  SEL R2, RZ, 0x1, !P0 ;  /* 0x00000001ff027807 */ /* 0x000fe40004000000 */
[----:B------:R-:W-:Y:S02]  /*0830*/  @P4 SEL R23, RZ, 0x1, P5 ;  /* 0x00000001ff174807 */ /* 0x000fe40002800000 */
[----:B------:R-:W-:Y:S01]  /*0840*/  SEL R19, RZ, 0x1, !P1 ;  /* 0x00000001ff137807 */ /* 0x000fe20004800000 */
[----:B------:R0:W2:Y:S01]  /*0850*/  @!UP1 SYNCS.EXCH.64 URZ, [UR6+0xa8], UR4 ;  /* 0x0000a804063f95b2 */ /* 0x0000a20008000100 */
[----:B------:R-:W-:Y:S01]  /*0860*/  LOP3.LUT R23, R23, R2, RZ, 0xc0, !PT ;  /* 0x0000000217177212 */ /* 0x000fe200078ec0ff */
[----:B------:R-:W-:Y:S01]  /*0870*/  NOP ;  /* 0x0000000000007918 */ /* 0x000fe20000000000 */
[----:B------:R-:W-:Y:S01]  /*0880*/  SEL R19, R19, 0x2, P6 ;  /* 0x0000000213137807 */ /* 0x000fe20003000000 */
[----:B------:R-:W-:Y:S06]  /*0890*/  @!P2 BRA `(.L_x_4) ;  /* 0x000000000008a947 */ /* 0x000fec0003800000 */
[----:B-12-4-:R-:W-:Y:S01]  /*08a0*/  UCGABAR_ARV ;  /* 0x00000000000079c7 */ /* 0x016fe20008000000 */
[----:B------:R-:W-:Y:S05]  /*08b0*/  BRA `(.L_x_5) ;  /* 0x0000000000047947 */ /* 0x000fea0003800000 */
.L_x_4:
[----:B-12-4-:R-:W-:Y:S01]  /*08c0*/  NOP ;  /* 0x0000000000007918 */ /* 0x016fe20000000000 */
.L_x_5:
[----:B------:R-:W1:Y:S01]  /*08d0*/  LDC R2, c[0x0][0x65c] ;  /* 0x00019700ff027b82 */ /* 0x000e620000000800 */
[----:B------:R-:W-:Y:S02]  /*08e0*/  IMAD.U32 R8, RZ, RZ, UR8 ;  /* 0x00000008ff087e24 */ /* 0x000fe4000f8e00ff */
[----:B------:R-:W-:Y:S01]  /*08f0*/  IMAD.MOV.U32 R9, RZ, RZ, RZ ;  /* 0x000000ffff097224 */ /* 0x000fe200078e00ff */
[----:B-1----:R-:W-:-:S04]  /*0900*/  ISETP.NE.AND P1, PT, R2, 0x1, PT ;  /* 0x000000010200780c */ /* 0x002fc80003f25270 */
[----:B------:R-:W-:-:S09]  /*0910*/  P2R R5, PR, RZ, 0x2 ;  /* 0x00000002ff057803 */ /* 0x000fd20000000000 */
[----:B------:R-:W1:Y:S01]  /*0920*/  @P1 LDC R17, c[0x0][0x10] ;  /* 0x00000400ff111b82 */ /* 0x000e620000000800 */
[----:B------:R-:W-:Y:S02]  /*0930*/  @P1 IMAD.MOV.U32 R5, RZ, RZ, RZ ;  /* 0x000000ffff051224 */ /* 0x000fe400078e00ff */
[----:B------:R-:W-:-:S05]  /*0940*/  @P1 IMAD.MOV.U32 R13, RZ, RZ, RZ ;  /* 0x000000ffff0d1224 */ /* 0x000fca00078e00ff */
[----:B------:R-:W2:Y:S01]  /*0950*/  @!P1 LDC R11, c[0x0][0xc] ;  /* 0x00000300ff0b9b82 */ /* 0x000ea20000000800 */
[----:B-1----:R-:W-:-:S04]  /*0960*/  @P1 IMAD.WIDE.U32 R16, R17, UR8, R4 ;  /* 0x0000000811101c25 */ /* 0x002fc8000f8e0004 */
[----:B------:R-:W-:Y:S02]  /*0970*/  @P1 IMAD.IADD R17, R17, 0x1, R13 ;  /* 0x0000000111111824 */ /* 0x000fe400078e020d */
[----:B--2---:R-:W-:-:S04]  /*0980*/  @!P1 IMAD.WIDE.U32 R8, R4, R11, R8 ;  /* 0x0000000b04089225 */ /* 0x004fc800078e0008 */
[----:B------:R-:W-:Y:S02]  /*0990*/  @!P1 IMAD.MOV.U32 R16, RZ, RZ, R8 ;  /* 0x000000ffff109224 */ /* 0x000fe400078e0008 */
[----:B------:R-:W-:Y:S01]  /*09a0*/  @!P1 IMAD.MOV.U32 R17, RZ, RZ, R9 ;  /* 0x000000ffff119224 */ /* 0x000fe200078e0009 */
[----:B------:R-:W-:Y:S06]  /*09b0*/  @!P2 BRA `(.L_x_6) ;  /* 0x00000000000ca947 */ /* 0x000fec0003800000 */
[----:B------:R-:W-:Y:S01]  /*09c0*/  UCGABAR_WAIT ;  /* 0x0000000000007dc7 */ /* 0x000fe20008000000 */
[----:B------:R-:W-:Y:S01]  /*09d0*/  CCTL.IVALL ;  /* 0x00000000ff00798f */ /* 0x000fe20002000000 */
[----:B------:R-:W-:Y:S05]  /*09e0*/  BRA `(.L_x_7) ;  /* 0x0000000000047947 */ /* 0x000fea0003800000 */
.L_x_6:
[----:B------:R-:W-:Y:S06]  /*09f0*/  BAR.SYNC.DEFER_BLOCKING 0x0 ;  /* 0x0000000000007b1d */ /* 0x000fec0000010000 */
.L_x_7:
[----:B------:R-:W-:Y:S05]  /*0a00*/  @!P3 BRA `(.L_x_8) ;  /* 0x00000080004cb947 */ /* 0x000fea0003800000 */
[----:B------:R-:W-:-:S13]  /*0a10*/  ISETP.GT.U32.AND P0, PT, R6, 0x1, PT ;  /* 0x000000010600780c */ /* 0x000fda0003f04070 */
[----:B0-----:R-:W-:Y:S05]  /*0a20*/  @P0 EXIT ;  /* 0x000000000000094d */ /* 0x001fea0003800000 */
[----:B------:R-:W-:Y:S01]  /*0a30*/  ULDC.64 UR4, c[0x0][0x650] ;  /* 0x0001940000047ab9 */ /* 0x000fe20000000a00 */
[----:B------:R-:W-:Y:S01]  /*0a40*/  PRMT R0, RZ, 0x7610, R0 ;  /* 0x00007610ff007816 */ /* 0x000fe20000000000 */
[----:B------:R-:W-:Y:S01]  /*0a50*/  IMAD.MOV.U32 R154, RZ, RZ, -0x1 ;  /* 0xffffffffff9a7424 */ /* 0x000fe200078e00ff */
[----:B------:R-:W-:Y:S01]  /*0a60*/  ISETP.GE.U32.AND P0, PT, R16, UR4, PT ;  /* 0x0000000410007c0c */ /* 0x000fe2000bf06070 */
[----:B------:R-:W-:Y:S02]  /*0a70*/  IMAD.MOV.U32 R153, RZ, RZ, -0x1 ;  /* 0xffffffffff997424 */ /* 0x000fe400078e00ff */
[----:B------:R-:W-:Y:S01]  /*0a80*/  IMAD.MOV.U32 R22, RZ, RZ, -0x1 ;  /* 0xffffffffff167424 */ /* 0x000fe200078e00ff */
[----:B------:R-:W-:-:S13]  /*0a90*/  ISETP.GE.U32.AND.EX P0, PT, R17, UR5, PT, P0 ;  /* 0x0000000511007c0c */ /* 0x000fda000bf06100 */
[----:B------:R-:W-:Y:S05]  /*0aa0*/  @P0 BRA `(.L_x_9) ;  /* 0x00000004002c0947 */ /* 0x000fea0003800000 */
[----:B------:R-:W0:Y:S01]  /*0ab0*/  LDC.64 R20, c[0x0][0x628] ;  /* 0x00018a00ff147b82 */ /* 0x000e220000000a00 */
[----:B------:R-:W-:Y:S02]  /*0ac0*/  IMAD.MOV.U32 R8, RZ, RZ, R16 ;  /* 0x000000ffff087224 */ /* 0x000fe400078e0010 */
[----:B------:R-:W-:-:S05]  /*0ad0*/  IMAD.MOV.U32 R9, RZ, RZ, R17 ;  /* 0x000000ffff097224 */ /* 0x000fca00078e0011 */
[----:B------:R-:W1:Y:S08]  /*0ae0*/  LDC R0, c[0x0][0x630] ;  /* 0x00018c00ff007b82 */ /* 0x000e700000000800 */
[----:B------:R-:W2:Y:S01]  /*0af0*/  LDC.64 R26, c[0x0][0x620] ;  /* 0x00018800ff1a7b82 */ /* 0x000ea20000000a00 */
[----:B0-----:R-:W-:-:S04]  /*0b00*/  ISETP.NE.U32.AND P0, PT, R20, RZ, PT ;  /* 0x000000ff1400720c */ /* 0x001fc80003f05070 */
[----:B------:R-:W-:-:S13]  /*0b10*/  ISETP.NE.AND.EX P0, PT, R21, RZ, PT, P0 ;  /* 0x000000ff1500720c */ /* 0x000fda0003f05300 */
[----:B-12---:R-:W-:Y:S05]  /*0b20*/  @!P0 BRA `(.L_x_10) ;  /* 0x0000000000288947 */ /* 0x006fea0003800000 */
[----:B------:R-:W0:Y:S02]  /*0b30*/  LDC R13, c[0x0][0x634] ;  /* 0x00018d00ff0d7b82 */ /* 0x000e240000000800 */
[----:B0-----:R-:W-:-:S05]  /*0b40*/  IADD3 R13, P0, R16, R13, RZ ;  /* 0x0000000d100d7210 */ /* 0x001fca0007f1e0ff */
[----:B------:R-:W-:-:S04]  /*0b50*/  IMAD.X R15, RZ, RZ, R17, P0 ;  /* 0x000000ffff0f7224 */ /* 0x000fc800000e0611 */
[----:B------:R-:W-:-:S04]  /*0b60*/  IMAD.WIDE.U32 R8, R15, R20, RZ ;  /* 0x000000140f087225 */ /* 0x000fc800078e00ff */
[----:B------:R-:W-:-:S04]  /*0b70*/  IMAD.WIDE.U32 R10, P0, R13, R21, R8 ;  /* 0x000000150d0a7225 */ /* 0x000fc80007800008 */
[----:B------:R-:W-:-:S04]  /*0b80*/  IMAD.WIDE.U32 R8, R13, R20, RZ ;  /* 0x000000140d087225 */ /* 0x000fc800078e00ff */
[----:B------:R-:W-:Y:S01]  /*0b90*/  IMAD.X R13, RZ, RZ, RZ, P0 ;  /* 0x000000ffff0d7224 */ /* 0x000fe200000e06ff */
[----:B------:R-:W-:Y:S01]  /*0ba0*/  IADD3 RZ, P0, R9, R10, RZ ;  /* 0x0000000a09ff7210 */ /* 0x000fe20007f1e0ff */
[----:B------:R-:W-:-:S04]  /*0bb0*/  IMAD.MOV.U32 R12, RZ, RZ, R11 ;  /* 0x000000ffff0c7224 */ /* 0x000fc800078e000b */
[----:B------:R-:W-:-:S08]  /*0bc0*/  IMAD.WIDE.U32.X R8, R15, R21, R12, P0 ;  /* 0x000000150f087225 */ /* 0x000fd000000e040c */
.L_x_10:
[----:B------:R-:W0:Y:S01]  /*0bd0*/  LDC.64 R20, c[0x0][0x640] ;  /* 0x00019000ff147b82 */ /* 0x000e220000000a00 */
[--C-:B------:R-:W-:Y:S01]  /*0be0*/  SHF.R.U64 R28, R8, R0, R9.reuse ;  /* 0x00000000081c7219 */ /* 0x100fe20000001209 */
[----:B------:R-:W-:Y:S01]  /*0bf0*/  IMAD R30, R7, R24, R4 ;  /* 0x00000018071e7224 */ /* 0x000fe200078e0204 */
[----:B------:R-:W-:Y:S01]  /*0c00*/  SHF.R.U32.HI R0, RZ, R0, R9 ;  /* 0x00000000ff007219 */ /* 0x000fe20000011609 */
[----:B------:R-:W-:Y:S01]  /*0c10*/  IMAD.MOV.U32 R25, RZ, RZ, 0x1 ;  /* 0x00000001ff197424 */ /* 0x000fe200078e00ff */
[----:B------:R-:W-:-:S03]  /*0c20*/  IADD3 R5, P0, RZ, -R28, RZ ;  /* 0x8000001cff057210 */ /* 0x000fc60007f1e0ff */
[----:B------:R-:W1:Y:S02]  /*0c30*/  LDC R6, c[0x0][0x618] ;  /* 0x00018600ff067b82 */ /* 0x000e640000000800 */
[----:B------:R-:W-:-:S04]  /*0c40*/  IMAD.X R9, RZ, RZ, ~R0, P0 ;  /* 0x000000ffff097224 */ /* 0x000fc800000e0e00 */
[-C--:B------:R-:W-:Y:S02]  /*0c50*/  IMAD R0, R9, R26.reuse, RZ ;  /* 0x0000001a09007224 */ /* 0x080fe400078e02ff */
[----:B------:R-:W2:Y:S01]  /*0c60*/  LDC R11, c[0x0][0x608] ;  /* 0x00018200ff0b7b82 */ /* 0x000ea20000000800 */
[----:B------:R-:W-:-:S04]  /*0c70*/  IMAD.WIDE.U32 R8, R5, R26, R16 ;  /* 0x0000001a05087225 */ /* 0x000fc800078e0010 */
[----:B------:R-:W-:-:S03]  /*0c80*/  IMAD R5, R5, R27, R0 ;  /* 0x0000001b05057224 */ /* 0x000fc600078e0200 */
[----:B------:R-:W3:Y:S01]  /*0c90*/  LDC R12, c[0x0][0x658] ;  /* 0x00019600ff0c7b82 */ /* 0x000ee20000000800 */
[----:B0-----:R-:W-:Y:S01]  /*0ca0*/  ISETP.NE.U32.AND P0, PT, R20, RZ, PT ;  /* 0x000000ff1400720c */ /* 0x001fe20003f05070 */
[----:B------:R-:W-:Y:S02]  /*0cb0*/  IMAD.IADD R5, R9, 0x1, R5 ;  /* 0x0000000109057824 */ /* 0x000fe400078e0205 */
[----:B------:R-:W-:Y:S01]  /*0cc0*/  IMAD.MOV.U32 R9, RZ, RZ, -0x1 ;  /* 0xffffffffff097424 */ /* 0x000fe200078e00ff */
[----:B------:R-:W-:-:S03]  /*0cd0*/  ISETP.NE.AND.EX P0, PT, R21, RZ, PT, P0 ;  /* 0x000000ff1500720c */ /* 0x000fc60003f05300 */
[----:B------:R-:W0:Y:S01]  /*0ce0*/  LDC R15, c[0x0][0x600] ;  /* 0x00018000ff0f7b82 */ /* 0x000e220000000800 */
[-CC-:B-1----:R-:W-:Y:S02]  /*0cf0*/  SHF.R.U64 R13, R8, R6.reuse, R5.reuse ;  /* 0x00000006080d7219 */ /* 0x182fe40000001205 */
[----:B------:R-:W-:-:S05]  /*0d00*/  SHF.R.U32.HI R0, RZ, R6, R5 ;  /* 0x00000006ff007219 */ /* 0x000fca0000011605 */
[----:B------:R-:W1:Y:S01]  /*0d10*/  LDC R14, c[0x0][0x648] ;  /* 0x00019200ff0e7b82 */ /* 0x000e620000000800 */
[-CC-:B--2---:R-:W-:Y:S02]  /*0d20*/  SHF.R.U64 R27, R13, R11.reuse, R0.reuse ;  /* 0x0000000b0d1b7219 */ /* 0x184fe40000001200 */
[----:B------:R-:W-:-:S05]  /*0d30*/  SHF.R.U32.HI R5, RZ, R11, R0 ;  /* 0x0000000bff057219 */ /* 0x000fca0000011600 */
[----:B------:R-:W2:Y:S01]  /*0d40*/  LDC R22, c[0x0][0x638] ;  /* 0x00018e00ff167b82 */ /* 0x000ea20000000800 */
[-CC-:B---3--:R-:W-:Y:S02]  /*0d50*/  SHF.R.U64 R24, R27, R12.reuse, R5.reuse ;  /* 0x0000000c1b187219 */ /* 0x188fe40000001205 */
[-C--:B------:R-:W-:Y:S02]  /*0d60*/  SHF.L.U32 R0, R9, R12.reuse, RZ ;  /* 0x0000000c09007219 */ /* 0x080fe400000006ff */
[----:B------:R-:W-:Y:S01]  /*0d70*/  SHF.R.U32.HI R5, RZ, R12, R5 ;  /* 0x0000000cff057219 */ /* 0x000fe20000011605 */
[----:B------:R-:W-:Y:S01]  /*0d80*/  IMAD.MOV.U32 R4, RZ, RZ, R24 ;  /* 0x000000ffff047224 */ /* 0x000fe200078e0018 */
[----:B------:R-:W-:Y:S01]  /*0d90*/  LOP3.LUT R10, RZ, R0, RZ, 0x33, !PT ;  /* 0x00000000ff0a7212 */ /* 0x000fe200078e33ff */
[----:B------:R-:W3:Y:S01]  /*0da0*/  LDC R26, c[0x0][0x610] ;  /* 0x00018400ff1a7b82 */ /* 0x000ee20000000800 */
[----:B------:R-:W-:Y:S05]  /*0db0*/  @!P0 BRA `(.L_x_11) ;  /* 0x0000000000288947 */ /* 0x000fea0003800000 */
[----:B------:R-:W4:Y:S02]  /*0dc0*/  LDC R9, c[0x0][0x64c] ;  /* 0x00019300ff097b82 */ /* 0x000f240000000800 */
[----:B----4-:R-:W-:-:S05]  /*0dd0*/  IADD3 R9, P0, R24, R9, RZ ;  /* 0x0000000918097210 */ /* 0x010fca0007f1e0ff */
        /* <DEDUP_REMOVED lines=8> */
.L_x_11:
[----:B-1----:R-:W-:Y:S01]  /*0e60*/  SHF.R.U64 R4, R4, R14, R5 ;  /* 0x0000000e04047219 */ /* 0x002fe20000001205 */
[----:B0-----:R-:W-:Y:S01]  /*0e70*/  VIADD R6, R15, 0xffffffff ;  /* 0xffffffff0f067836 */ /* 0x001fe20000000000 */
[----:B------:R-:W-:Y:S02]  /*0e80*/  SHF.L.U32 R0, R25, R12, RZ ;  /* 0x0000000c19007219 */ /* 0x000fe400000006ff */
[----:B------:R-:W-:Y:S01]  /*0e90*/  LOP3.LUT R5, R27, R10, RZ, 0xc0, !PT ;  /* 0x0000000a1b057212 */ /* 0x000fe200078ec0ff */
[----:B------:R-:W-:Y:S01]  /*0ea0*/  IMAD.MOV R7, RZ, RZ, -R4 ;  /* 0x000000ffff077224 */ /* 0x000fe200078e0a04 */
[----:B------:R-:W-:Y:S02]  /*0eb0*/  SEL R3, R3, R30, !P1 ;  /* 0x0000001e03037207 */ /* 0x000fe40004800000 */
[----:B------:R-:W-:Y:S01]  /*0ec0*/  LOP3.LUT R6, R13, R6, RZ, 0xc0, !PT ;  /* 0x000000060d067212 */ /* 0x000fe200078ec0ff */
[----:B------:R-:W-:Y:S02]  /*0ed0*/  IMAD R4, R0, R4, R5 ;  /* 0x0000000400047224 */ /* 0x000fe400078e0205 */
[----:B--2---:R-:W-:-:S02]  /*0ee0*/  IMAD R0, R7, R22, R24 ;  /* 0x0000001607007224 */ /* 0x004fc400078e0218 */
[----:B---3--:R-:W-:Y:S02]  /*0ef0*/  IMAD R3, R4, R26, R3 ;  /* 0x0000001a04037224 */ /* 0x008fe400078e0203 */
[----:B------:R-:W-:Y:S02]  /*0f00*/  IMAD R154, R0, R15, R6 ;  /* 0x0000000f009a7224 */ /* 0x000fe400078e0206 */
[----:B------:R-:W-:Y:S02]  /*0f10*/  IMAD.MOV.U32 R4, RZ, RZ, 0x1 ;  /* 0x00000001ff047424 */ /* 0x000fe400078e00ff */
[----:B------:R-:W-:Y:S01]  /*0f20*/  IMAD.MOV.U32 R22, RZ, RZ, R28 ;  /* 0x000000ffff167224 */ /* 0x000fe200078e001c */
[----:B------:R-:W-:Y:S02]  /*0f30*/  SEL R153, R154, R3, !P1 ;  /* 0x000000039a997207 */ /* 0x000fe40004800000 */
[----:B------:R-:W-:Y:S02]  /*0f40*/  PRMT R0, R4, 0x7610, R0 ;  /* 0x0000761004007816 */ /* 0x000fe40000000000 */
[----:B------:R-:W-:-:S07]  /*0f50*/  SEL R154, R3, R154, !P1 ;  /* 0x0000009a039a7207 */ /* 0x000fce0004800000 */
.L_x_9:
[----:B------:R-:W-:-:S08]  /*0f60*/  NOP ;  /* 0x0000000000007918 */ /* 0x000fd00000000000 */
[----:B------:R-:W0:Y:S02]  /*0f70*/  USETMAXREG.TRY_ALLOC.CTAPOOL UP0, 0xe8 ;  /* 0x000000e8000079c8 */ /* 0x000e240008000600 */
[----:B0-----:R-:W-:-:S13]  /*0f80*/  PLOP3.LUT P0, PT, PT, PT, UP0, 0x80, 0x0 ;  /* 0x000000000000781c */ /* 0x001fda0003f0f008 */
[----:B------:R-:W-:Y:S05]  /*0f90*/  @!P0 BRA `(.L_x_9) ;  /* 0xfffffffc00f08947 */ /* 0x000fea000383ffff */
[----:B------:R-:W-:Y:S01]  /*0fa0*/  ULDC.64 UR4, c[0x0][0x598] ;  /* 0x0001660000047ab9 */ /* 0x000fe20000000a00 */
[----:B------:R-:W-:Y:S01]  /*0fb0*/  ULDC.64 UR36, c[0x0][0x208] ;  /* 0x0000820000247ab9 */ /* 0x000fe20000000a00 */
[----:B------:R-:W-:-:S04]  /*0fc0*/  ISETP.NE.U32.AND P0, PT, RZ, UR4, PT ;  /* 0x00000004ff007c0c */ /* 0x000fc8000bf05070 */
[----:B------:R-:W-:-:S13]  /*0fd0*/  ISETP.NE.AND.EX P0, PT, RZ, UR5, PT, P0 ;  /* 0x00000005ff007c0c */ /* 0x000fda000bf05300 */
[----:B------:R-:W-:Y:S05]  /*0fe0*/  @!P0 BRA `(.L_x_12) ;  /* 0x00000000001c8947 */ /* 0x000fea0003800000 */
[----:B------:R-:W0:Y:S02]  /*0ff0*/  LDC.64 R4, c[0x0][0x598] ;  /* 0x00016600ff047b82 */ /* 0x000e240000000a00 */
[----:B0-----:R-:W2:Y:S02]  /*1000*/  LDG.E.64 R4, desc[UR36][R4.64] ;  /* 0x0000002404047981 */ /* 0x001ea4000c1e1b00 */
[----:B--2---:R-:W-:-:S04]  /*1010*/  ISETP.NE.U32.AND P0, PT, R4, RZ, PT ;  /* 0x000000ff0400720c */ /* 0x004fc80003f05070 */
[----:B------:R-:W-:-:S13]  /*1020*/  ISETP.NE.AND.EX P0, PT, R5, RZ, PT, P0 ;  /* 0x000000ff0500720c */ /* 0x000fda0003f05300 */
[----:B------:R-:W-:Y:S05]  /*1030*/  @!P0 BRA `(.L_x_12) ;  /* 0x0000000000088947 */ /* 0x000fea0003800000 */
[----:B------:R0:W5:Y:S01]  /*1040*/  LD.E R155, desc[UR36][R4.64] ;  /* 0x00000024049b7980 */ /* 0x000162000c101900 */
[----:B------:R-:W-:Y:S05]  /*1050*/  BRA `(.L_x_13) ;  /* 0x0000000000247947 */ /* 0x000fea0003800000 */
.L_x_12:
[----:B------:R-:W-:Y:S02]  /*1060*/  ULDC.64 UR4, c[0x0][0x588] ;  /* 0x0001620000047ab9 */ /* 0x000fe40000000a00 */
[----:B------:R-:W-:-:S04]  /*1070*/  ISETP.NE.U32.AND P0, PT, RZ, UR4, PT ;  /* 0x00000004ff007c0c */ /* 0x000fc8000bf05070 */
[----:B------:R-:W-:-:S13]  /*1080*/  ISETP.NE.AND.EX P0, PT, RZ, UR5, PT, P0 ;  /* 0x00000005ff007c0c */ /* 0x000fda000bf05300 */
[----:B------:R-:W-:Y:S05]  /*1090*/  @!P0 BRA `(.L_x_14) ;  /* 0x00000000000c8947 */ /* 0x000fea0003800000 */
[----:B------:R-:W0:Y:S02]  /*10a0*/  LDC.64 R4, c[0x0][0x588] ;  /* 0x00016200ff047b82 */ /* 0x000e240000000a00 */
[----:B0-----:R1:W5:Y:S01]  /*10b0*/  LDG.E R155, desc[UR36][R4.64] ;  /* 0x00000024049b7981 */ /* 0x001362000c1e1900 */
[----:B------:R-:W-:Y:S05]  /*10c0*/  BRA `(.L_x_13) ;  /* 0x0000000000087947 */ /* 0x000fea0003800000 */
.L_x_14:
[----:B------:R-:W-:Y:S02]  /*10d0*/  ULDC UR4, c[0x0][0x580] ;  /* 0x0001600000047ab9 */ /* 0x000fe40000000800 */
[----:B------:R-:W-:-:S07]  /*10e0*/  IMAD.U32 R155, RZ, RZ, UR4 ;  /* 0x00000004ff9b7e24 */ /* 0x000fce000f8e00ff */
.L_x_13:
[----:B------:R-:W-:Y:S02]  /*10f0*/  ULDC.64 UR4, c[0x0][0x5a0] ;  /* 0x0001680000047ab9 */ /* 0x000fe40000000a00 */
[----:B------:R-:W-:-:S04]  /*1100*/  ISETP.NE.U32.AND P0, PT, RZ, UR4, PT ;  /* 0x00000004ff007c0c */ /* 0x000fc8000bf05070 */
[----:B------:R-:W-:-:S13]  /*1110*/  ISETP.NE.AND.EX P0, PT, RZ, UR5, PT, P0 ;  /* 0x00000005ff007c0c */ /* 0x000fda000bf05300 */
[----:B------:R-:W-:Y:S05]  /*1120*/  @!P0 BRA `(.L_x_15) ;  /* 0x00000000001c8947 */ /* 0x000fea0003800000 */
[----:B01----:R-:W0:Y:S02]  /*1130*/  LDC.64 R4, c[0x0][0x5a0] ;  /* 0x00016800ff047b82 */ /* 0x003e240000000a00 */
[----:B0-----:R-:W2:Y:S02]  /*1140*/  LDG.E.64 R4, desc[UR36][R4.64] ;  /* 0x0000002404047981 */ /* 0x001ea4000c1e1b00 */
[----:B--2---:R-:W-:-:S04]  /*1150*/  ISETP.NE.U32.AND P0, PT, R4, RZ, PT ;  /* 0x000000ff0400720c */ /* 0x004fc80003f05070 */
[----:B------:R-:W-:-:S13]  /*1160*/  ISETP.NE.AND.EX P0, PT, R5, RZ, PT, P0 ;  /* 0x000000ff0500720c */ /* 0x000fda0003f05300 */
[----:B------:R-:W-:Y:S05]  /*1170*/  @!P0 BRA `(.L_x_15) ;  /* 0x0000000000088947 */ /* 0x000fea0003800000 */
[----:B------:R0:W5:Y:S01]  /*1180*/  LD.E R156, desc[UR36][R4.64] ;  /* 0x00000024049c7980 */ /* 0x000162000c101900 */
[----:B------:R-:W-:Y:S05]  /*1190*/  BRA `(.L_x_16) ;  /* 0x0000000000247947 */ /* 0x000fea0003800000 */
.L_x_15:
[----:B------:R-:W-:Y:S02]  /*11a0*/  ULDC.64 UR4, c[0x0][0x590] ;  /* 0x0001640000047ab9 */ /* 0x000fe40000000a00 */
[----:B------:R-:W-:-:S04]  /*11b0*/  ISETP.NE.U32.AND P0, PT, RZ, UR4, PT ;  /* 0x00000004ff007c0c */ /* 0x000fc8000bf05070 */
[----:B------:R-:W-:-:S13]  /*11c0*/  ISETP.NE.AND.EX P0, PT, RZ, UR5, PT, P0 ;  /* 0x00000005ff007c0c */ /* 0x000fda000bf05300 */
[----:B------:R-:W-:Y:S05]  /*11d0*/  @!P0 BRA `(.L_x_17) ;  /* 0x00000000000c8947 */ /* 0x000fea0003800000 */
[----:B------:R-:W2:Y:S02]  /*11e0*/  LDC.64 R156, c[0x0][0x590] ;  /* 0x00016400ff9c7b82 */ /* 0x000ea40000000a00 */
[----:B--2---:R2:W5:Y:S01]  /*11f0*/  LDG.E R156, desc[UR36][R156.64] ;  /* 0x000000249c9c7981 */ /* 0x004562000c1e1900 */
[----:B------:R-:W-:Y:S05]  /*1200*/  BRA `(.L_x_16) ;  /* 0x0000000000087947 */ /* 0x000fea0003800000 */
.L_x_17:
[----:B------:R-:W-:Y:S02]  /*1210*/  ULDC UR4, c[0x0][0x584] ;  /* 0x0001610000047ab9 */ /* 0x000fe40000000800 */
[----:B------:R-:W-:-:S07]  /*1220*/  IMAD.U32 R156, RZ, RZ, UR4 ;  /* 0x00000004ff9c7e24 */ /* 0x000fce000f8e00ff */
.L_x_16:
[----:B------:R-:W-:-:S13]  /*1230*/  LOP3.LUT P0, RZ, R0, 0xff, RZ, 0xc0, !PT ;  /* 0x000000ff00ff7812 */ /* 0x000fda000780c0ff */
[----:B------:R-:W-:Y:S05]  /*1240*/  @!P0 EXIT ;  /* 0x000000000000894d */ /* 0x000fea0003800000 */
[----:B------:R-:W-:Y:S01]  /*1250*/  ULDC UR4, c[0x0][0x28c] ;  /* 0x0000a30000047ab9 */ /* 0x000fe20000000800 */
[----:B------:R-:W-:Y:S01]  /*1260*/  UMOV UR38, URZ ;  /* 0x0000003f00267c82 */ /* 0x000fe20008000000 */
[----:B------:R-:W-:Y:S01]  /*1270*/  UIADD3 UR4, UR4, 0x3f, URZ ;  /* 0x0000003f04047890 */ /* 0x000fe2000fffe03f */
[----:B------:R-:W-:-:S03]  /*1280*/  UMOV UR39, URZ ;  /* 0x0000003f00277c82 */ /* 0x000fc60008000000 */
[----:B------:R-:W-:-:S04]  /*1290*/  USHF.R.S32.HI UR5, URZ, 0x1f, UR4 ;  /* 0x0000001f3f057899 */ /* 0x000fc80008011404 */
[----:B------:R-:W-:-:S04]  /*12a0*/  ULEA.HI UR5, UR5, UR4, URZ, 0x6 ;  /* 0x0000000405057291 */ /* 0x000fc8000f8f303f */
[----:B------:R-:W-:-:S12]  /*12b0*/  USHF.R.S32.HI UR40, URZ, 0x6, UR5 ;  /* 0x000000063f287899 */ /* 0x000fd80008011405 */
.L_x_297:
[----:B------:R-:W-:Y:S01]  /*12c0*/  LOP3.LUT R0, R18, 0x80, RZ, 0xc0, !PT ;  /* 0x0000008012007812 */ /* 0x000fe200078ec0ff */
[----:B------:R-:W3:Y:S01]  /*12d0*/  S2UR UR7, SR_CgaCtaId ;  /* 0x00000000000779c3 */ /* 0x000ee20000008800 */
[----:B------:R-:W-:Y:S02]  /*12e0*/  UMOV UR6, 0x400 ;  /* 0x0000040000067882 */ /* 0x000fe40000000000 */
[----:B------:R-:W-:-:S06]  /*12f0*/  SHF.R.U32.HI R0, RZ, 0x7, R0 ;  /* 0x00000007ff007819 */ /* 0x000fcc0000011600 */
[----:B----4-:R-:W4:Y:S01]  /*1300*/  SHFL.IDX PT, R0, R0, RZ, 0x1f ;  /* 0x00001fff00007589 */ /* 0x010f2200000e0000 */
[----:B---3--:R-:W-:Y:S01]  /*1310*/  ULEA UR6, UR7, UR6, 0x18 ;  /* 0x0000000607067291 */ /* 0x008fe2000f8ec03f */
[----:B----4-:R-:W-:-:S13]  /*1320*/  R2UR UR4, R0 ;  /* 0x00000000000472ca */ /* 0x010fda00000e0000 */
[----:B------:R-:W-:-:S04]  /*1330*/  ULEA.HI UR5, UR4, UR4, URZ, 0x1 ;  /* 0x0000000404057291 */ /* 0x000fc8000f8f083f */
[----:B------:R-:W-:-:S04]  /*1340*/  ULOP3.LUT UR5, UR5, 0xffffe, URZ, 0xc0, !UPT ;  /* 0x000ffffe05057892 */ /* 0x000fc8000f8ec03f */
[----:B------:R-:W-:-:S03]  /*1350*/  UIADD3 UR5, UR4, -UR5, URZ ;  /* 0x8000000504057290 */ /* 0x000fc6000fffe03f */
[----:B------:R-:W-:Y:S01]  /*1360*/  ULDC UR4, c[0x0][0x28c] ;  /* 0x0000a30000047ab9 */ /* 0x000fe20000000800 */
[----:B------:R-:W-:Y:S01]  /*1370*/  ULEA UR5, UR5, UR6, 0xc ;  /* 0x0000000605057291 */ /* 0x000fe2000f8e603f */
[----:B------:R-:W-:-:S03]  /*1380*/  ISETP.LT.AND P0, PT, RZ, UR4, PT ;  /* 0x00000004ff007c0c */ /* 0x000fc6000bf01270 */
[----:B------:R-:W-:-:S04]  /*1390*/  UIADD3 UR5, UR5, 0x180, URZ ;  /* 0x0000018005057890 */ /* 0x000fc8000fffe03f */
[----:B------:R-:W-:-:S04]  /*13a0*/  USHF.R.U32.HI UR5, URZ, 0x4, UR5 ;  /* 0x000000043f057899 */ /* 0x000fc80008011605 */
[----:B------:R-:W-:-:S04]  /*13b0*/  ULOP3.LUT UR5, UR5, 0x3fff, URZ, 0xc0, !UPT ;  /* 0x00003fff05057892 */ /* 0x000fc8000f8ec03f */
[----:B------:R-:W-:Y:S01]  /*13c0*/  ULOP3.LUT UR41, UR5, 0x10000, URZ, 0xfc, !UPT ;  /* 0x0001000005297892 */ /* 0x000fe2000f8efc3f */
[----:B01----:R-:W-:Y:S11]  /*13d0*/  @P0 BRA `(.L_x_18) ;  /* 0x0000000000400947 */ /* 0x003ff60003800000 */
[----:B------:R-:W-:Y:S01]  /*13e0*/  MOV R0, 0x0 ;  /* 0x0000000000007802 */ /* 0x000fe20000000f00 */
[----:B------:R-:W-:Y:S01]  /*13f0*/  ULDC.64 UR4, c[0x4][0x68] ;  /* 0x01001a0000047ab9 */ /* 0x000fe20000000a00 */
[----:B------:R-:W-:Y:S01]  /*1400*/  ULDC.64 UR6, c[0x4][0x8] ;  /* 0x0100020000067ab9 */ /* 0x000fe20000000a00 */
[----:B01----:R-:W-:Y:S01]  /*1410*/  IMAD.U32 R4, RZ, RZ, UR4 ;  /* 0x00000004ff047e24 */ /* 0x003fe2000f8e00ff */
[----:B------:R0:W1:Y:S01]  /*1420*/  LDC.64 R14, c[0x4][R0] ;  /* 0x01000000000e7b82 */ /* 0x0000620000000a00 */
[----:B------:R-:W-:Y:S01]  /*1430*/  IMAD.U32 R5, RZ, RZ, UR5 ;  /* 0x00000005ff057e24 */ /* 0x000fe2000f8e00ff */
[----:B------:R-:W-:Y:S01]  /*1440*/  ULDC.64 UR4, c[0x4][0x70] ;  /* 0x01001c0000047ab9 */ /* 0x000fe20000000a00 */
[----:B------:R-:W-:Y:S02]  /*1450*/  IMAD.U32 R10, RZ, RZ, UR6 ;  /* 0x00000006ff0a7e24 */ /* 0x000fe4000f8e00ff */
[----:B------:R-:W-:Y:S02]  /*1460*/  IMAD.U32 R6, RZ, RZ, UR4 ;  /* 0x00000004ff067e24 */ /* 0x000fe4000f8e00ff */
[----:B------:R-:W-:-:S02]  /*1470*/  IMAD.U32 R7, RZ, RZ, UR5 ;  /* 0x00000005ff077e24 */ /* 0x000fc4000f8e00ff */
[----:B------:R-:W-:Y:S02]  /*1480*/  IMAD.U32 R11, RZ, RZ, UR7 ;  /* 0x00000007ff0b7e24 */ /* 0x000fe4000f8e00ff */
[----:B------:R-:W-:Y:S02]  /*1490*/  IMAD.MOV.U32 R8, RZ, RZ, 0x1e1 ;  /* 0x000001e1ff087424 */ /* 0x000fe400078e00ff */
[----:B------:R-:W-:Y:S02]  /*14a0*/  IMAD.MOV.U32 R12, RZ, RZ, 0x1 ;  /* 0x00000001ff0c7424 */ /* 0x000fe400078e00ff */
[----:B0-----:R-:W-:-:S07]  /*14b0*/  IMAD.MOV.U32 R13, RZ, RZ, RZ ;  /* 0x000000ffff0d7224 */ /* 0x001fce00078e00ff */
[----:B------:R-:W-:-:S07]  /*14c0*/  LEPC R20, `(.L_x_18) ;  /* 0x000000001014794e */ /* 0x000fce0000000000 */
[----:B-12--5:R-:W-:Y:S05]  /*14d0*/  CALL.ABS.NOINC R14 ;  /* 0x000000000e007343 */ /* 0x026fea0003c00000 */
.L_x_18:
[----:B------:R-:W-:-:S04]  /*14e0*/  LOP3.LUT R0, R19, 0x1, RZ, 0xfc, !PT ;  /* 0x0000000113007812 */ /* 0x000fc800078efcff */
[----:B------:R-:W-:-:S13]  /*14f0*/  ISETP.NE.AND P0, PT, R0, 0x3, PT ;  /* 0x000000030000780c */ /* 0x000fda0003f05270 */
[----:B------:R-:W-:Y:S05]  /*1500*/  @!P0 BRA `(.L_x_19) ;  /* 0x0000000000048947 */ /* 0x000fea0003800000 */
[----:B------:R-:W-:Y:S01]  /*1510*/  BPT.TRAP 0x1 ;  /* 0x000000040000795c */ /* 0x000fe20000300000 */
.L_x_19:
[----:B------:R-:W3:Y:S01]  /*1520*/  S2UR UR5, SR_CgaCtaId ;  /* 0x00000000000579c3 */ /* 0x000ee20000008800 */
[----:B------:R-:W-:Y:S01]  /*1530*/  UMOV UR4, 0x400 ;  /* 0x0000040000047882 */ /* 0x000fe20000000000 */
[----:B------:R-:W-:Y:S02]  /*1540*/  IMAD.U32 R0, RZ, RZ, UR38 ;  /* 0x00000026ff007e24 */ /* 0x000fe4000f8e00ff */
[----:B------:R-:W-:-:S03]  /*1550*/  IMAD.U32 R3, RZ, RZ, UR39 ;  /* 0x00000027ff037e24 */ /* 0x000fc6000f8e00ff */
[----:B------:R-:W-:Y:S01]  /*1560*/  SHF.L.U32 R0, R0, 0x1f, RZ ;  /* 0x0000001f00007819 */ /* 0x000fe200000006ff */
[----:B---3--:R-:W-:-:S06]  /*1570*/  ULEA UR4, UR5, UR4, 0x18 ;  /* 0x0000000405047291 */ /* 0x008fcc000f8ec03f */
[----:B------:R-:W-:-:S04]  /*1580*/  IMAD.U32 R6, RZ, RZ, UR4 ;  /* 0x00000004ff067e24 */ /* 0x000fc8000f8e00ff */
[----:B------:R-:W-:-:S04]  /*1590*/  IMAD R3, R3, 0x8, R6 ;  /* 0x0000000803037824 */ /* 0x000fc800078e0206 */
[----:B------:R3:W4:Y:S01]  /*15a0*/  SYNCS.PHASECHK.TRANS64.TRYWAIT P1, [R3+URZ], R0 ;  /* 0x00000000030075a7 */ /* 0x000722000802017f */
[----:B------:R-:W-:Y:S05]  /*15b0*/  @!P0 BRA `(.L_x_20) ;  /* 0x0000000000048947 */ /* 0x000fea0003800000 */
[----:B------:R-:W-:Y:S01]  /*15c0*/  BPT.TRAP 0x1 ;  /* 0x000000040000795c */ /* 0x000fe20000300000 */
.L_x_20:
[----:B----4-:R-:W-:Y:S05]  /*15d0*/  @P1 BRA `(.L_x_21) ;  /* 0x0000000000081947 */ /* 0x010fea0003800000 */
[----:B------:R-:W4:Y:S02]  /*15e0*/  SYNCS.PHASECHK.TRANS64.TRYWAIT P1, [R3+URZ], R0 ;  /* 0x00000000030075a7 */ /* 0x000f24000802017f */
[----:B----4-:R-:W-:Y:S05]  /*15f0*/  @!P1 BRA `(.L_x_22) ;  /* 0x0000008c00749947 */ /* 0x010fea0003800000 */
.L_x_21:
[----:B------:R-:W-:-:S04]  /*1600*/  UISETP.LT.AND UP0, UPT, UR40, 0x1, UPT ;  /* 0x000000012800788c */ /* 0x000fc8000bf01270 */
[----:B------:R-:W-:-:S06]  /*1610*/  USEL UR4, UR40, 0x1, UP0 ;  /* 0x0000000128047887 */ /* 0x000fcc0008000000 */
[----:B---34-:R-:W-:Y:S01]  /*1620*/  IMAD.U32 R0, RZ, RZ, UR4 ;  /* 0x00000004ff007e24 */ /* 0x018fe2000f8e00ff */
[----:B------:R-:W-:Y:S05]  /*1630*/  WARPSYNC.ALL ;  /* 0x0000000000007948 */ /* 0x000fea0003800000 */
[----:B------:R-:W-:-:S04]  /*1640*/  IADD3 R0, -R0, UR40, RZ ;  /* 0x0000002800007c10 */ /* 0x000fc8000fffe1ff */
[----:B------:R-:W-:Y:S02]  /*1650*/  ISETP.GE.AND P1, PT, R0, 0x1, PT ;  /* 0x000000010000780c */ /* 0x000fe40003f26270 */
[----:B------:R-:W-:Y:S01]  /*1660*/  R2UR UR4, R6 ;  /* 0x00000000060472ca */ /* 0x000fe200000e0000 */
[----:B------:R-:W-:Y:S01]  /*1670*/  ULEA UR5, UR39, UR41, 0xa ;  /* 0x0000002927057291 */ /* 0x000fe2000f8e503f */
[----:B------:R-:W-:Y:S01]  /*1680*/  WARPGROUP.ARRIVE ;  /* 0x00000000000079c5 */ /* 0x000fe20000000000 */
[----:B------:R-:W-:Y:S01]  /*1690*/  UMOV UR9, 0x80000020 ;  /* 0x8000002000097882 */ /* 0x000fe20000000000 */
[----:B------:R-:W-:-:S04]  /*16a0*/  UMOV UR11, 0x80000020 ;  /* 0x80000020000b7882 */ /* 0x000fc80000000000 */
[----:B------:R-:W-:-:S05]  /*16b0*/  UMOV UR8, UR5 ;  /* 0x0000000500087c82 */ /* 0x000fca0008000000 */
[----:B------:R-:W-:-:S04]  /*16c0*/  UIADD3 UR4, UR4, 0x24180, URZ ;  /* 0x0002418004047890 */ /* 0x000fc8000fffe03f */
[----:B------:R-:W-:-:S04]  /*16d0*/  USHF.R.U32.HI UR4, URZ, 0x4, UR4 ;  /* 0x000000043f047899 */ /* 0x000fc80008011604 */
[----:B------:R-:W-:-:S04]  /*16e0*/  ULOP3.LUT UR4, UR4, 0x3fff, URZ, 0xc0, !UPT ;  /* 0x00003fff04047892 */ /* 0x000fc8000f8ec03f */
[----:B------:R-:W-:-:S04]  /*16f0*/  ULOP3.LUT UR4, UR4, 0x10000, URZ, 0xfc, !UPT ;  /* 0x0001000004047892 */ /* 0x000fc8000f8efc3f */
[----:B------:R-:W-:-:S07]  /*1700*/  ULEA UR6, UR39, UR4, 0x9 ;  /* 0x0000000427067291 */ /* 0x000fce000f8e483f */
[----:B------:R-:W-:Y:S02]  /*1710*/  UMOV UR10, UR6 ;  /* 0x00000006000a7c82 */ /* 0x000fe40008000000 */
[----:B------:R-:W-:Y:S01]  /*1720*/  IGMMA.64x128x32.S8.S8 R88, gdesc[UR8], RZ, !UPT, gsb0 ;  /* 0x03600000085879f1 */ /* 0x000fe2000c0410ff */
[----:B------:R-:W-:Y:S01]  /*1730*/  UIADD3 UR8, UR5, 0x200, URZ ;  /* 0x0000020005087890 */ /* 0x000fe2000fffe03f */
[----:B------:R-:W-:Y:S01]  /*1740*/  UMOV UR9, 0x80000020 ;  /* 0x8000002000097882 */ /* 0x000fe20000000000 */
[----:B------:R-:W-:Y:S02]  /*1750*/  WARPGROUP.DEPBAR.LE gsb0, 0x0 ;  /* 0x00008000000079c5 */ /* 0x000fe40000010000 */
[----:B------:R-:W-:-:S06]  /*1760*/  WARPGROUP.ARRIVE ;  /* 0x00000000000079c5 */ /* 0x000fcc0000000000 */
[----:B------:R-:W-:Y:S01]  /*1770*/  IGMMA.64x128x32.S8.S8 R24, gdesc[UR8], RZ, !UPT, gsb0 ;  /* 0x03600000081879f1 */ /* 0x000fe2000c0410ff */
[----:B------:R-:W-:Y:S02]  /*1780*/  UIADD3 UR8, UR5, 0x2, URZ ;  /* 0x0000000205087890 */ /* 0x000fe4000fffe03f */
[----:B------:R-:W-:Y:S01]  /*1790*/  UIADD3 UR10, UR6, 0x2, URZ ;  /* 0x00000002060a7890 */ /* 0x000fe2000fffe03f */
[----:B------:R-:W-:Y:S01]  /*17a0*/  UMOV UR9, 0x80000020 ;  /* 0x8000002000097882 */ /* 0x000fe20000000000 */
[----:B------:R-:W-:Y:S01]  /*17b0*/  UMOV UR11, 0x80000020 ;  /* 0x80000020000b7882 */ /* 0x000fe20000000000 */
[----:B------:R-:W-:Y:S02]  /*17c0*/  WARPGROUP.DEPBAR.LE gsb0, 0x0 ;  /* 0x00008000000079c5 */ /* 0x000fe40000010000 */
[----:B------:R-:W-:-:S06]  /*17d0*/  WARPGROUP.ARRIVE ;  /* 0x00000000000079c5 */ /* 0x000fcc0000000000 */
[----:B------:R-:W-:Y:S01]  /*17e0*/  IGMMA.64x128x32.S8.S8 R88, gdesc[UR8], R88, gsb0 ;  /* 0x03600000085879f1 */ /* 0x000fe20008041058 */
[----:B------:R-:W-:Y:S01]  /*17f0*/  UIADD3 UR8, UR5, 0x202, URZ ;  /* 0x0000020205087890 */ /* 0x000fe2000fffe03f */
[----:B------:R-:W-:Y:S01]  /*1800*/  UMOV UR9, 0x80000020 ;  /* 0x8000002000097882 */ /* 0x000fe20000000000 */
[----:B------:R-:W-:Y:S02]  /*1810*/  WARPGROUP.DEPBAR.LE gsb0, 0x0 ;  /* 0x00008000000079c5 */ /* 0x000fe40000010000 */
[----:B------:R-:W-:-:S06]  /*1820*/  WARPGROUP.ARRIVE ;  /* 0x00000000000079c5 */ /* 0x000fcc0000000000 */
[----:B------:R-:W-:Y:S03]  /*1830*/  IGMMA.64x128x32.S8.S8 R24, gdesc[UR8], R24, gsb0 ;  /* 0x03600000081879f1 */ /* 0x000fe60008041018 */
[----:B------:R-:W-:Y:S02]  /*1840*/  WARPGROUP.DEPBAR.LE gsb0, 0x0 ;  /* 0x00008000000079c5 */ /* 0x000fe40000010000 */
[----:B------:R-:W-:Y:S05]  /*1850*/  @!P1 BRA `(.L_x_23) ;  /* 0x0000000400149947 */ /* 0x000fea0003800000 */
[----:B------:R-:W-:Y:S02]  /*1860*/  UIADD3 UR5, UR39, 0x1, URZ ;  /* 0x0000000127057890 */ /* 0x000fe4000fffe03f */
[----:B------:R-:W-:Y:S02]  /*1870*/  IMAD.U32 R3, RZ, RZ, UR39 ;  /* 0x00000027ff037e24 */ /* 0x000fe4000f8e00ff */
[----:B------:R-:W-:-:S04]  /*1880*/  UISETP.NE.AND UP0, UPT, UR5, 0x9, UPT ;  /* 0x000000090500788c */ /* 0x000fc8000bf05270 */
[----:B------:R-:W-:Y:S02]  /*1890*/  USEL UR6, URZ, 0x1, UP0 ;  /* 0x000000013f067887 */ /* 0x000fe40008000000 */
[----:B------:R-:W-:Y:S02]  /*18a0*/  USEL UR5, UR5, URZ, UP0 ;  /* 0x0000003f05057287 */ /* 0x000fe40008000000 */
[----:B------:R-:W-:-:S06]  /*18b0*/  ULOP3.LUT UR6, UR38, UR6, URZ, 0x3c, !UPT ;  /* 0x0000000626067292 */ /* 0x000fcc000f8e3c3f */
[----:B------:R-:W-:-:S07]  /*18c0*/  IMAD.U32 R7, RZ, RZ, UR6 ;  /* 0x00000006ff077e24 */ /* 0x000fce000f8e00ff */
.L_x_30:
[----:B------:R-:W-:Y:S05]  /*18d0*/  @!P0 BRA `(.L_x_24) ;  /* 0x0000000000048947 */ /* 0x000fea0003800000 */
[----:B------:R-:W-:Y:S01]  /*18e0*/  BPT.TRAP 0x1 ;  /* 0x000000040000795c */ /* 0x000fe20000300000 */
.L_x_24:
[----:B------:R-:W3:Y:S01]  /*18f0*/  S2UR UR7, SR_CgaCtaId ;  /* 0x00000000000779c3 */ /* 0x000ee20000008800 */
[----:B------:R-:W-:Y:S01]  /*1900*/  UMOV UR6, 0x400 ;  /* 0x0000040000067882 */ /* 0x000fe20000000000 */
[----:B01----:R-:W-:Y:S01]  /*1910*/  IMAD.U32 R5, RZ, RZ, UR5 ;  /* 0x00000005ff057e24 */ /* 0x003fe2000f8e00ff */
[----:B------:R-:W-:Y:S01]  /*1920*/  SHF.L.U32 R4, R7, 0x1f, RZ ;  /* 0x0000001f07047819 */ /* 0x000fe200000006ff */
[----:B---3--:R-:W-:-:S06]  /*1930*/  ULEA UR6, UR7, UR6, 0x18 ;  /* 0x0000000607067291 */ /* 0x008fcc000f8ec03f */
[----:B------:R-:W-:-:S04]  /*1940*/  IMAD.U32 R6, RZ, RZ, UR6 ;  /* 0x00000006ff067e24 */ /* 0x000fc8000f8e00ff */
[----:B------:R-:W-:-:S04]  /*1950*/  IMAD R5, R5, 0x8, R6 ;  /* 0x0000000805057824 */ /* 0x000fc800078e0206 */
[----:B------:R0:W1:Y:S01]  /*1960*/  SYNCS.PHASECHK.TRANS64.TRYWAIT P1, [R5+URZ], R4 ;  /* 0x00000004050075a7 */ /* 0x000062000802017f */
[----:B------:R-:W-:Y:S05]  /*1970*/  @!P0 BRA `(.L_x_25) ;  /* 0x0000000000048947 */ /* 0x000fea0003800000 */
[----:B------:R-:W-:Y:S01]  /*1980*/  BPT.TRAP 0x1 ;  /* 0x000000040000795c */ /* 0x000fe20000300000 */
.L_x_25:
[----:B-1----:R-:W-:Y:S05]  /*1990*/  @P1 BRA `(.L_x_26) ;  /* 0x0000000000081947 */ /* 0x002fea0003800000 */
[----:B------:R-:W1:Y:S02]  /*19a0*/  SYNCS.PHASECHK.TRANS64.TRYWAIT P1, [R5+URZ], R4 ;  /* 0x00000004050075a7 */ /* 0x000e64000802017f */
[----:B-1----:R-:W-:Y:S05]  /*19b0*/  @!P1 BRA `(.L_x_27) ;  /* 0x0000008800989947 */ /* 0x002fea0003800000 */
.L_x_26:
[----:B------:R-:W-:Y:S01]  /*19c0*/  ULEA UR6, UR5, UR41, 0xa ;  /* 0x0000002905067291 */ /* 0x000fe2000f8e503f */
[----:B------:R-:W-:Y:S01]  /*19d0*/  WARPGROUP.ARRIVE ;  /* 0x00000000000079c5 */ /* 0x000fe20000000000 */
[----:B------:R-:W-:Y:S01]  /*19e0*/  ULEA UR7, UR5, UR4, 0x9 ;  /* 0x0000000405077291 */ /* 0x000fe2000f8e483f */
[----:B------:R-:W-:Y:S01]  /*19f0*/  UMOV UR9, 0x80000020 ;  /* 0x8000002000097882 */ /* 0x000fe20000000000 */
[----:B------:R-:W-:-:S03]  /*1a00*/  UMOV UR11, 0x80000020 ;  /* 0x80000020000b7882 */ /* 0x000fc60000000000 */
[----:B------:R-:W-:Y:S02]  /*1a10*/  UMOV UR8, UR6 ;  /* 0x0000000600087c82 */ /* 0x000fe40008000000 */
[----:B------:R-:W-:Y:S02]  /*1a20*/  UMOV UR10, UR7 ;  /* 0x00000007000a7c82 */ /* 0x000fe40008000000 */
[----:B------:R-:W-:Y:S01]  /*1a30*/  IGMMA.64x128x32.S8.S8 R88, gdesc[UR8], R88, gsb0 ;  /* 0x03600000085879f1 */ /* 0x000fe20008041058 */
[----:B------:R-:W-:Y:S01]  /*1a40*/  UIADD3 UR8, UR6, 0x200, URZ ;  /* 0x0000020006087890 */ /* 0x000fe2000fffe03f */
[----:B------:R-:W-:Y:S01]  /*1a50*/  UMOV UR9, 0x80000020 ;  /* 0x8000002000097882 */ /* 0x000fe20000000000 */
[----:B------:R-:W-:Y:S02]  /*1a60*/  WARPGROUP.DEPBAR.LE gsb0, 0x0 ;  /* 0x00008000000079c5 */ /* 0x000fe40000010000 */
[----:B------:R-:W-:-:S06]  /*1a70*/  WARPGROUP.ARRIVE ;  /* 0x00000000000079c5 */ /* 0x000fcc0000000000 */
[----:B------:R-:W-:Y:S01]  /*1a80*/  IGMMA.64x128x32.S8.S8 R24, gdesc[UR8], R24, gsb0 ;  /* 0x03600000081879f1 */ /* 0x000fe20008041018 */
        /* <DEDUP_REMOVED lines=14> */
[----:B------:R-:W-:Y:S01]  /*1b70*/  BPT.TRAP 0x1 ;  /* 0x000000040000795c */ /* 0x000fe20000300000 */
.L_x_28:
[----:B------:R-:W-:-:S13]  /*1b80*/  ISETP.NE.AND P1, PT, R23, RZ, PT ;  /* 0x000000ff1700720c */ /* 0x000fda0003f25270 */
[----:B01----:R-:W-:-:S04]  /*1b90*/  @P1 IMAD R4, R3, 0x8, R6 ;  /* 0x0000000803041824 */ /* 0x003fc800078e0206 */
[----:B------:R-:W-:-:S05]  /*1ba0*/  @P1 VIADD R5, R4, 0x48 ;  /* 0x0000004804051836 */ /* 0x000fca0000000000 */
[----:B------:R-:W-:-:S04]  /*1bb0*/  @P1 PRMT R5, R152, 0x654, R5 ;  /* 0x0000065498051816 */ /* 0x000fc80000000005 */
[----:B------:R0:W-:Y:S01]  /*1bc0*/  @P1 SYNCS.ARRIVE.TRANS64.RED.A1T0 RZ, [R5+URZ], RZ ;  /* 0x000000ff05ff19a7 */ /* 0x0001e2000810043f */
[----:B------:R-:W-:-:S13]  /*1bd0*/  ISETP.GT.U32.AND P1, PT, R19, 0x1, PT ;  /* 0x000000011300780c */ /* 0x000fda0003f24070 */
[----:B0-----:R-:W-:Y:S05]  /*1be0*/  @P1 BRA `(.L_x_29) ;  /* 0x0000000000041947 */ /* 0x001fea0003800000 */
[----:B------:R-:W-:Y:S01]  /*1bf0*/  BPT.TRAP 0x1 ;  /* 0x000000040000795c */ /* 0x000fe20000300000 */
.L_x_29:
[----:B------:R-:W-:Y:S01]  /*1c00*/  UIADD3 UR5, UR5, 0x1, URZ ;  /* 0x0000000105057890 */ /* 0x000fe2000fffe03f */
[C---:B------:R-:W-:Y:S01]  /*1c10*/  ISETP.GT.AND P2, PT, R0.reuse, 0x1, PT ;  /* 0x000000010000780c */ /* 0x040fe20003f44270 */
[----:B------:R-:W-:Y:S02]  /*1c20*/  VIADD R3, R3, 0x1 ;  /* 0x0000000103037836 */ /* 0x000fe40000000000 */
[----:B------:R-:W-:Y:S01]  /*1c30*/  UISETP.NE.AND UP0, UPT, UR5, 0x9, UPT ;  /* 0x000000090500788c */ /* 0x000fe2000bf05270 */
[----:B------:R-:W-:Y:S02]  /*1c40*/  VIADD R0, R0, 0xffffffff ;  /* 0xffffffff00007836 */ /* 0x000fe40000000000 */
[C---:B------:R-:W-:Y:S01]  /*1c50*/  ISETP.NE.AND P1, PT, R3.reuse, 0x9, PT ;  /* 0x000000090300780c */ /* 0x040fe20003f25270 */
[----:B------:R-:W-:Y:S02]  /*1c60*/  USEL UR6, URZ, 0x1, UP0 ;  /* 0x000000013f067887 */ /* 0x000fe40008000000 */
[----:B------:R-:W-:Y:S01]  /*1c70*/  USEL UR5, UR5, URZ, UP0 ;  /* 0x0000003f05057287 */ /* 0x000fe20008000000 */
[----:B------:R-:W-:-:S03]  /*1c80*/  SEL R3, R3, RZ, P1 ;  /* 0x000000ff03037207 */ /* 0x000fc60000800000 */
[----:B------:R-:W-:Y:S01]  /*1c90*/  LOP3.LUT R7, R7, UR6, RZ, 0x3c, !PT ;  /* 0x0000000607077c12 */ /* 0x000fe2000f8e3cff */
[----:B------:R-:W-:Y:S07]  /*1ca0*/  @P2 BRA `(.L_x_30) ;  /* 0xfffffffc00082947 */ /* 0x000fee000383ffff */
.L_x_23:
[----:B------:R-:W3:Y:S02]  /*1cb0*/  LDC R0, c[0x0][0x28c] ;  /* 0x0000a300ff007b82 */ /* 0x000ee40000000800 */
[----:B---3--:R-:W-:-:S13]  /*1cc0*/  ISETP.GE.AND P1, PT, R0, 0x1, PT ;  /* 0x000000010000780c */ /* 0x008fda0003f26270 */
[----:B------:R-:W-:Y:S05]  /*1cd0*/  @!P1 BRA `(.L_x_31) ;  /* 0x0000000000509947 */ /* 0x000fea0003800000 */
[----:B------:R-:W-:Y:S05]  /*1ce0*/  @!P0 BRA `(.L_x_32) ;  /* 0x0000000000048947 */ /* 0x000fea0003800000 */
[----:B------:R-:W-:Y:S01]  /*1cf0*/  BPT.TRAP 0x1 ;  /* 0x000000040000795c */ /* 0x000fe20000300000 */
.L_x_32:
[----:B------:R-:W-:Y:S01]  /*1d00*/  ISETP.NE.AND P0, PT, R23, RZ, PT ;  /* 0x000000ff1700720c */ /* 0x000fe20003f05270 */
[----:B------:R-:W-:Y:S01]  /*1d10*/  BSSY B0, `(.L_x_33) ;  /* 0x000000e000007945 */ /* 0x000fe20003800000 */
[----:B------:R-:W-:-:S11]  /*1d20*/  ISETP.GT.U32.AND P1, PT, R19, 0x1, PT ;  /* 0x000000011300780c */ /* 0x000fd60003f24070 */
[----:B------:R-:W-:Y:S05]  /*1d30*/  @!P0 BRA `(.L_x_34) ;  /* 0x00000000002c8947 */ /* 0x000fea0003800000 */
[----:B------:R-:W-:-:S04]  /*1d40*/  UISETP.LT.AND UP0, UPT, UR40, 0x1, UPT ;  /* 0x000000012800788c */ /* 0x000fc8000bf01270 */
[----:B------:R-:W-:-:S04]  /*1d50*/  USEL UR6, UR40, 0x1, UP0 ;  /* 0x0000000128067887 */ /* 0x000fc80008000000 */
[----:B------:R-:W-:-:S04]  /*1d60*/  UIADD3 UR6, UR39, UR40, -UR6 ;  /* 0x0000002827067290 */ /* 0x000fc8000fffe806 */
[----:B------:R-:W-:-:S04]  /*1d70*/  UIMAD.WIDE.U32 UR4, UR6, 0x38e38e39, URZ ;  /* 0x38e38e39060478a5 */ /* 0x000fc8000f8e003f */
[----:B------:R-:W-:-:S04]  /*1d80*/  USHF.R.U32.HI UR4, URZ, 0x1, UR5 ;  /* 0x000000013f047899 */ /* 0x000fc80008011605 */
[----:B------:R-:W-:-:S06]  /*1d90*/  UIMAD UR6, UR4, -0x9, UR6 ;  /* 0xfffffff7040678a4 */ /* 0x000fcc000f8e0206 */
[----:B------:R-:W-:-:S04]  /*1da0*/  IMAD.U32 R3, RZ, RZ, UR6 ;  /* 0x00000006ff037e24 */ /* 0x000fc8000f8e00ff */
[----:B------:R-:W-:-:S04]  /*1db0*/  IMAD R0, R3, 0x8, R6 ;  /* 0x0000000803007824 */ /* 0x000fc800078e0206 */
[----:B------:R-:W-:-:S05]  /*1dc0*/  VIADD R3, R0, 0x48 ;  /* 0x0000004800037836 */ /* 0x000fca0000000000 */
[----:B------:R-:W-:-:S04]  /*1dd0*/  PRMT R3, R152, 0x654, R3 ;  /* 0x0000065498037816 */ /* 0x000fc80000000003 */
[----:B------:R3:W-:Y:S03]  /*1de0*/  SYNCS.ARRIVE.TRANS64.RED.A1T0 RZ, [R3+URZ], RZ ;  /* 0x000000ff03ff79a7 */ /* 0x0007e6000810043f */
.L_x_34:
[----:B------:R-:W-:Y:S05]  /*1df0*/  BSYNC B0 ;  /* 0x0000000000007941 */ /* 0x000fea0003800000 */
.L_x_33:
[----:B------:R-:W-:Y:S05]  /*1e00*/  @P1 BRA `(.L_x_31) ;  /* 0x0000000000041947 */ /* 0x000fea0003800000 */
[----:B------:R-:W-:Y:S01]  /*1e10*/  BPT.TRAP 0x1 ;  /* 0x000000040000795c */ /* 0x000fe20000300000 */
.L_x_31:
[----:B------:R-:W4:Y:S01]  /*1e20*/  LDC R6, c[0x0][0x288] ;  /* 0x0000a200ff067b82 */ /* 0x000f220000000800 */
[----:B------:R-:W-:Y:S01]  /*1e30*/  IMAD.SHL.U32 R9, R153, 0x80, RZ ;  /* 0x0000008099097824 */ /* 0x000fe200078e00ff */
[--C-:B------:R-:W-:Y:S01]  /*1e40*/  SHF.R.U32.HI R0, RZ, 0x2, R18.reuse ;  /* 0x00000002ff007819 */ /* 0x100fe20000011612 */
[----:B------:R-:W-:Y:S01]  /*1e50*/  UIADD3 UR39, UR40, UR39, URZ ;  /* 0x0000002728277290 */ /* 0x000fe2000fffe03f */
[----:B01----:R-:W-:Y:S01]  /*1e60*/  SHF.R.U32.HI R5, RZ, 0x7, R18 ;  /* 0x00000007ff057819 */ /* 0x003fe20000011612 */
[----:B------:R-:W-:Y:S01]  /*1e70*/  IMAD.SHL.U32 R11, R154, 0x100, RZ ;  /* 0x000001009a0b7824 */ /* 0x000fe200078e00ff */
[----:B------:R-:W-:Y:S01]  /*1e80*/  LOP3.LUT R4, R18, 0x60, RZ, 0xc0, !PT ;  /* 0x0000006012047812 */ /* 0x000fe200078ec0ff */
[----:B------:R-:W-:Y:S01]  /*1e90*/  UISETP.GT.U32.AND UP0, UPT, UR39, 0x8, UPT ;  /* 0x000000082700788c */ /* 0x000fe2000bf04070 */
[----:B---3--:R-:W-:Y:S01]  /*1ea0*/  LOP3.LUT R3, R0, 0x7, RZ, 0xc0, !PT ;  /* 0x0000000700037812 */ /* 0x008fe200078ec0ff */
[----:B------:R-:W-:Y:S01]  /*1eb0*/  IMAD.SHL.U32 R14, R18, 0x2, RZ ;  /* 0x00000002120e7824 */ /* 0x000fe200078e00ff */
[----:B------:R-:W-:Y:S01]  /*1ec0*/  LOP3.LUT R0, R5, 0x1, RZ, 0xc0, !PT ;  /* 0x0000000105007812 */ /* 0x000fe200078ec0ff */
[----:B------:R-:W-:Y:S01]  /*1ed0*/  ULDC UR7, c[0x0][0x284] ;  /* 0x0000a10000077ab9 */ /* 0x000fe20000000800 */
[----:B------:R-:W-:Y:S01]  /*1ee0*/  SHF.R.U32.HI R8, RZ, 0x1, R4 ;  /* 0x00000001ff087819 */ /* 0x000fe20000011604 */
[----:B------:R-:W-:Y:S01]  /*1ef0*/  UISETP.LT.U32.AND UP0, UPT, UR40, 0x9, UP0 ;  /* 0x000000092800788c */ /* 0x000fe20008701070 */
[----:B------:R-:W-:Y:S01]  /*1f00*/  SHF.R.S32.HI R162, RZ, 0x1f, R22 ;  /* 0x0000001fffa27819 */ /* 0x000fe20000011416 */
[----:B------:R-:W-:Y:S01]  /*1f10*/  UISETP.GE.U32.AND UP1, UPT, UR40, 0x9, UPT ;  /* 0x000000092800788c */ /* 0x000fe2000bf26070 */
[----:B------:R-:W-:Y:S01]  /*1f20*/  IMAD.SHL.U32 R10, R0, 0x40, RZ ;  /* 0x00000040000a7824 */ /* 0x000fe200078e00ff */
[----:B------:R-:W-:Y:S01]  /*1f30*/  IADD3 R5, RZ, -R8, -R3 ;  /* 0x80000008ff057210 */ /* 0x000fe20007ffe803 */
[----:B------:R-:W-:Y:S01]  /*1f40*/  ULDC.64 UR8, c[0x0][0x5d0] ;  /* 0x0001740000087ab9 */ /* 0x000fe20000000a00 */
[C---:B------:R-:W-:Y:S01]  /*1f50*/  LOP3.LUT R14, R9.reuse, 0x6, R14, 0xf8, !PT ;  /* 0x00000006090e7812 */ /* 0x040fe200078ef80e */
[----:B------:R-:W-:Y:S01]  /*1f60*/  UIMAD.WIDE.U32 UR4, UR39, 0x38e38e39, URZ ;  /* 0x38e38e39270478a5 */ /* 0x000fe2000f8e003f */
[----:B------:R-:W-:Y:S01]  /*1f70*/  LOP3.LUT R4, R18, 0x3, RZ, 0xc0, !PT ;  /* 0x0000000312047812 */ /* 0x000fe200078ec0ff */
[----:B------:R-:W-:Y:S01]  /*1f80*/  USEL UR6, URZ, 0x1, !UP0 ;  /* 0x000000013f067887 */ /* 0x000fe2000c000000 */
[----:B------:R-:W-:Y:S01]  /*1f90*/  IMAD R7, R162, UR8, RZ ;  /* 0x00000008a2077c24 */ /* 0x000fe2000f8e02ff */
[----:B----4-:R-:W-:Y:S01]  /*1fa0*/  ISETP.GE.AND P0, PT, R9, R6, PT ;  /* 0x000000060900720c */ /* 0x010fe20003f06270 */
[----:B------:R-:W-:Y:S01]  /*1fb0*/  IMAD R0, R0, -0x40, R5 ;  /* 0xffffffc000007824 */ /* 0x000fe200078e0205 */
[----:B------:R-:W-:Y:S01]  /*1fc0*/  SHF.R.S32.HI R15, RZ, 0x1f, R14 ;  /* 0x0000001fff0f7819 */ /* 0x000fe2000001140e */
[----:B------:R-:W-:Y:S01]  /*1fd0*/  USHF.R.U32.HI UR4, URZ, 0x1, UR5 ;  /* 0x000000013f047899 */ /* 0x000fe20008011605 */
[C---:B------:R-:W-:Y:S01]  /*1fe0*/  ISETP.GE.OR P0, PT, R11.reuse, UR7, P0 ;  /* 0x000000070b007c0c */ /* 0x040fe20008706670 */
[----:B------:R-:W-:Y:S01]  /*1ff0*/  ULOP3.LUT UR38, UR38, UR6, URZ, 0x3c, !UPT ;  /* 0x0000000626267292 */ /* 0x000fe2000f8e3c3f */
[----:B------:R-:W-:Y:S01]  /*2000*/  LOP3.LUT R3, R10, 0x40, R3, 0xe2, !PT ;  /* 0x000000400a037812 */ /* 0x000fe200078ee203 */
[----:B------:R-:W-:Y:S01]  /*2010*/  IMAD R10, R4, -0x2, R6 ;  /* 0xfffffffe040a7824 */ /* 0x000fe200078e0206 */
[----:B------:R-:W-:Y:S01]  /*2020*/  UIMAD UR39, UR4, -0x9, UR39 ;  /* 0xfffffff7042778a4 */ /* 0x000fe2000f8e0227 */
[----:B------:R-:W-:Y:S01]  /*2030*/  IMAD.WIDE R4, R154, 0x100, RZ ;  /* 0x000001009a047825 */ /* 0x000fe200078e02ff */
[----:B------:R-:W-:Y:S01]  /*2040*/  @UP1 ULOP3.LUT UR38, UR38, 0x1, UR4, 0x78, !UPT ;  /* 0x0000000126261892 */ /* 0x000fe2000f8e7804 */
[----:B------:R-:W-:-:S02]  /*2050*/  IADD3 R0, -R11, UR7, R0 ;  /* 0x000000070b007c10 */ /* 0x000fc4000fffe100 */
[----:B------:R-:W-:Y:S01]  /*2060*/  IMAD R13, R22, UR9, R7 ;  /* 0x00000009160d7c24 */ /* 0x000fe2000f8e0207 */
[----:B------:R-:W-:Y:S01]  /*2070*/  LOP3.LUT R153, R4, R3, R8, 0xfe, !PT ;  /* 0x0000000304997212 */ /* 0x000fe200078efe08 */
[----:B------:R-:W-:-:S04]  /*2080*/  IMAD.WIDE.U32 R6, R22, UR8, R14 ;  /* 0x0000000816067c25 */ /* 0x000fc8000f8e000e */
[----:B------:R-:W-:Y:S02]  /*2090*/  IMAD.IADD R7, R7, 0x1, R13 ;  /* 0x0000000107077824 */ /* 0x000fe400078e020d */
[----:B------:R-:W-:Y:S02]  /*20a0*/  IMAD.IADD R3, R10, 0x1, -R9 ;  /* 0x000000010a037824 */ /* 0x000fe400078e0a09 */
[----:B------:R-:W-:Y:S01]  /*20b0*/  IMAD.MOV.U32 R154, RZ, RZ, -0x1 ;  /* 0xffffffffff9a7424 */ /* 0x000fe200078e00ff */
[----:B------:R-:W-:Y:S06]  /*20c0*/  @P0 BRA `(.L_x_35) ;  /* 0x0000006000f40947 */ /* 0x000fec0003800000 */
[----:B------:R-:W0:Y:S01]  /*20d0*/  LDC.64 R20, c[0x0][0x5c8] ;  /* 0x00017200ff147b82 */ /* 0x000e220000000a00 */
[----:B------:R-:W-:Y:S01]  /*20e0*/  ULDC.64 UR4, c[0x0][0x5c0] ;  /* 0x0001700000047ab9 */ /* 0x000fe20000000a00 */
[----:B------:R-:W-:Y:S01]  /*20f0*/  BSSY B0, `(.L_x_35) ;  /* 0x000063a000007945 */ /* 0x000fe20003800000 */
[-C--:B0-----:R-:W-:Y:S01]  /*2100*/  IMAD R8, R5, R20.reuse, RZ ;  /* 0x0000001405087224 */ /* 0x081fe200078e02ff */
[----:B------:R-:W-:Y:S01]  /*2110*/  SHF.L.U64.HI R13, R20, 0x3, R21 ;  /* 0x00000003140d7819 */ /* 0x000fe20000010215 */
[----:B------:R-:W-:-:S04]  /*2120*/  IMAD.WIDE.U32 R6, R153, R20, R6 ;  /* 0x0000001499067225 */ /* 0x000fc800078e0006 */
[----:B------:R-:W-:Y:S01]  /*2130*/  IMAD R9, R153, R21, R8 ;  /* 0x0000001599097224 */ /* 0x000fe200078e0208 */
[----:B------:R-:W-:Y:S01]  /*2140*/  IADD3 R160, P0, R6, UR4, RZ ;  /* 0x0000000406a07c10 */ /* 0x000fe2000ff1e0ff */
[C---:B------:R-:W-:Y:S02]  /*2150*/  IMAD.SHL.U32 R11, R20.reuse, 0x8, RZ ;  /* 0x00000008140b7824 */ /* 0x040fe400078e00ff */
[----:B------:R-:W-:Y:S01]  /*2160*/  IMAD.IADD R9, R7, 0x1, R9 ;  /* 0x0000000107097824 */ /* 0x000fe200078e0209 */
[-C--:B------:R-:W-:Y:S02]  /*2170*/  LEA R6, P2, R20, R160.reuse, 0x7 ;  /* 0x000000a014067211 */ /* 0x080fe400078438ff */
[----:B------:R-:W-:Y:S02]  /*2180*/  IADD3 R8, P1, R11, R160, RZ ;  /* 0x000000a00b087210 */ /* 0x000fe40007f3e0ff */
[----:B------:R-:W-:Y:S02]  /*2190*/  IADD3.X R161, R9, UR5, RZ, P0, !PT ;  /* 0x0000000509a17c10 */ /* 0x000fe400087fe4ff */
[----:B-----5:R-:W-:-:S02]  /*21a0*/  ISETP.NE.AND P0, PT, R156, RZ, PT ;  /* 0x000000ff9c00720c */ /* 0x020fc40003f05270 */
[----:B------:R-:W-:Y:S01]  /*21b0*/  LEA.HI.X R7, R20, R161, R21, 0x7, P2 ;  /* 0x000000a114077211 */ /* 0x000fe200010f3c15 */
[----:B------:R-:W-:Y:S01]  /*21c0*/  IMAD.X R9, R13, 0x1, R161, P1 ;  /* 0x000000010d097824 */ /* 0x000fe200008e06a1 */
[----:B------:R-:W-:-:S05]  /*21d0*/  IADD3 R10, P2, R11, R6, RZ ;  /* 0x000000060b0a7210 */ /* 0x000fca0007f5e0ff */
[----:B------:R-:W-:-:S04]  /*21e0*/  IMAD.X R11, R13, 0x1, R7, P2 ;  /* 0x000000010d0b7824 */ /* 0x000fc800010e0607 */
[----:B------:R-:W-:Y:S05]  /*21f0*/  @!P0 BRA `(.L_x_36) ;  /* 0x0000004800948947 */ /* 0x000fea0003800000 */
[----:B------:R-:W0:Y:S01]  /*2200*/  LDC.64 R158, c[0x0][0x5b0] ;  /* 0x00016c00ff9e7b82 */ /* 0x000e220000000a00 */
[----:B------:R-:W-:Y:S01]  /*2210*/  ULDC.64 UR4, c[0x0][0x5b8] ;  /* 0x00016e0000047ab9 */ /* 0x000fe20000000a00 */
[----:B------:R-:W-:Y:S01]  /*2220*/  ISETP.GE.AND P0, PT, R0, 0x1, PT ;  /* 0x000000010000780c */ /* 0x000fe20003f06270 */
[----:B------:R-:W-:Y:S01]  /*2230*/  IMAD R21, R162, UR4, RZ ;  /* 0x00000004a2157c24 */ /* 0x000fe2000f8e02ff */
[----:B------:R-:W-:Y:S01]  /*2240*/  BSSY B1, `(.L_x_37) ;  /* 0x0000010000017945 */ /* 0x000fe20003800000 */
[C---:B------:R-:W-:Y:S01]  /*2250*/  IMAD.WIDE.U32 R14, R22.reuse, UR4, R14 ;  /* 0x00000004160e7c25 */ /* 0x040fe2000f8e000e */
[----:B------:R-:W-:Y:S02]  /*2260*/  ISETP.LT.OR P3, PT, R3, 0x1, !P0 ;  /* 0x000000010300780c */ /* 0x000fe40004761670 */
[----:B------:R-:W1:Y:S01]  /*2270*/  LDC.64 R12, c[0x0][0x5a8] ;  /* 0x00016a00ff0c7b82 */ /* 0x000e620000000a00 */
[----:B------:R-:W-:Y:S02]  /*2280*/  IMAD R21, R22, UR5, R21 ;  /* 0x0000000516157c24 */ /* 0x000fe4000f8e0215 */
[----:B------:R-:W-:-:S02]  /*2290*/  IMAD.MOV.U32 R20, RZ, RZ, R14 ;  /* 0x000000ffff147224 */ /* 0x000fc400078e000e */
[----:B------:R-:W-:Y:S02]  /*22a0*/  IMAD.IADD R21, R15, 0x1, R21 ;  /* 0x000000010f157824 */ /* 0x000fe400078e0215 */
[-C--:B0-----:R-:W-:Y:S01]  /*22b0*/  IMAD R22, R5, R158.reuse, RZ ;  /* 0x0000009e05167224 */ /* 0x081fe200078e02ff */
[----:B------:R-:W-:Y:S01]  /*22c0*/  SHF.L.U64.HI R165, R158, 0x3, R159 ;  /* 0x000000039ea57819 */ /* 0x000fe2000001029f */
[----:B------:R-:W-:-:S04]  /*22d0*/  IMAD.WIDE.U32 R162, R153, R158, R20 ;  /* 0x0000009e99a27225 */ /* 0x000fc800078e0014 */
[----:B------:R-:W-:Y:S01]  /*22e0*/  IMAD R171, R153, R159, R22 ;  /* 0x0000009f99ab7224 */ /* 0x000fe200078e0216 */
[----:B-1----:R-:W-:Y:S01]  /*22f0*/  IADD3 R162, P1, R162, R12, RZ ;  /* 0x0000000ca2a27210 */ /* 0x002fe20007f3e0ff */
[----:B------:R-:W-:-:S03]  /*2300*/  IMAD.SHL.U32 R164, R158, 0x8, RZ ;  /* 0x000000089ea47824 */ /* 0x000fc600078e00ff */
[----:B------:R-:W-:Y:S01]  /*2310*/  IADD3.X R163, R13, R163, R171, P1, !PT ;  /* 0x000000a30da37210 */ /* 0x000fe20000ffe4ab */
[----:B------:R-:W-:Y:S08]  /*2320*/  @P3 BRA `(.L_x_38) ;  /* 0x0000000000043947 */ /* 0x000ff00003800000 */
[----:B--2---:R0:W5:Y:S02]  /*2330*/  LDG.E.U8 R157, desc[UR36][R162.64] ;  /* 0x00000024a29d7981 */ /* 0x004164000c1e1100 */
.L_x_38:
[----:B------:R-:W-:Y:S05]  /*2340*/  BSYNC B1 ;  /* 0x0000000000017941 */ /* 0x000fea0003800000 */
.L_x_37:
[----:B-----5:R-:W-:Y:S01]  /*2350*/  LOP3.LUT R22, R157, 0xffff, RZ, 0xc0, !PT ;  /* 0x0000ffff9d167812 */ /* 0x020fe200078ec0ff */
[----:B------:R-:W-:Y:S01]  /*2360*/  IMAD.WIDE.U32 R166, R153, R158, R164 ;  /* 0x0000009e99a67225 */ /* 0x000fe200078e00a4 */
[----:B------:R-:W-:Y:S01]  /*2370*/  ISETP.LT.OR P4, PT, R3, 0x2, !P0 ;  /* 0x000000020300780c */ /* 0x000fe20004781670 */
[----:B------:R-:W-:Y:S01]  /*2380*/  BSSY B1, `(.L_x_39) ;  /* 0x000000e000017945 */ /* 0x000fe20003800000 */
[----:B------:R-:W-:Y:S01]  /*2390*/  PRMT R169, R22, 0x8880, RZ ;  /* 0x0000888016a97816 */ /* 0x000fe200000000ff */
[----:B------:R-:W-:Y:S01]  /*23a0*/  IMAD.IADD R167, R171, 0x1, R167 ;  /* 0x00000001aba77824 */ /* 0x000fe200078e02a7 */
[----:B------:R-:W-:Y:S02]  /*23b0*/  IADD3 R166, P2, P5, R14, R12, R166 ;  /* 0x0000000c0ea67210 */ /* 0x000fe40007d5e0a6 */
[----:B------:R-:W-:Y:S01]  /*23c0*/  ISETP.GE.AND P1, PT, R0, 0x9, PT ;  /* 0x000000090000780c */ /* 0x000fe20003f26270 */
[----:B------:R-:W-:Y:S01]  /*23d0*/  IMAD R22, R169, R156, RZ ;  /* 0x0000009ca9167224 */ /* 0x000fe200078e02ff */
[----:B------:R-:W-:-:S02]  /*23e0*/  IADD3.X R167, R21, R13, R167, P2, P5 ;  /* 0x0000000d15a77210 */ /* 0x000fc400017ea4a7 */
[----:B------:R-:W-:Y:S01]  /*23f0*/  ISETP.LT.OR P2, PT, R3, 0x1, !P1 ;  /* 0x000000010300780c */ /* 0x000fe20004f41670 */
[----:B------:R-:W-:-:S05]  /*2400*/  @!P3 IMAD R169, R88, R155, R22 ;  /* 0x0000009b58a9b224 */ /* 0x000fca00078e0216 */
[----:B------:R1:W-:Y:S01]  /*2410*/  @!P3 STG.E.U8 desc[UR36][R160.64], R169 ;  /* 0x000000a9a000b986 */ /* 0x0003e2000c101124 */
[----:B------:R-:W-:Y:S06]  /*2420*/  @P4 BRA `(.L_x_40) ;  /* 0x00000000000c4947 */ /* 0x000fec0003800000 */
[----:B--2---:R-:W1:Y:S02]  /*2430*/  LDG.E.U8 R157, desc[UR36][R162.64+0x1] ;  /* 0x00000124a29d7981 */ /* 0x004e64000c1e1100 */
[----:B-1----:R-:W-:-:S05]  /*2440*/  PRMT R169, R157, 0x8880, RZ ;  /* 0x000088809da97816 */ /* 0x002fca00000000ff */
[----:B------:R-:W-:-:S07]  /*2450*/  IMAD R22, R169, R156, RZ ;  /* 0x0000009ca9167224 */ /* 0x000fce00078e02ff */
.L_x_40:
[----:B------:R-:W-:Y:S05]  /*2460*/  BSYNC B1 ;  /* 0x0000000000017941 */ /* 0x000fea0003800000 */
.L_x_39:
[----:B------:R-:W-:Y:S01]  /*2470*/  @!P4 IMAD R89, R89, R155, R22 ;  /* 0x0000009b5959c224 */ /* 0x000fe200078e0216 */
[----:B------:R-:W-:Y:S04]  /*2480*/  BSSY B1, `(.L_x_41) ;  /* 0x0000006000017945 */ /* 0x000fe80003800000 */
[----:B------:R3:W-:Y:S01]  /*2490*/  @!P4 STG.E.U8 desc[UR36][R160.64+0x1], R89 ;  /* 0x00000159a000c986 */ /* 0x0007e2000c101124 */
[----:B------:R-:W-:Y:S05]  /*24a0*/  @P2 BRA `(.L_x_42) ;  /* 0x00000000000c2947 */ /* 0x000fea0003800000 */
[----:B--2---:R-:W3:Y:S02]  /*24b0*/  LDG.E.U8 R157, desc[UR36][R166.64] ;  /* 0x00000024a69d7981 */ /* 0x004ee4000c1e1100 */
[----:B---3--:R-:W-:-:S05]  /*24c0*/  PRMT R89, R157, 0x8880, RZ ;  /* 0x000088809d597816 */ /* 0x008fca00000000ff */
[----:B------:R-:W-:-:S07]  /*24d0*/  IMAD R22, R89, R156, RZ ;  /* 0x0000009c59167224 */ /* 0x000fce00078e02ff */
.L_x_42:
[----:B------:R-:W-:Y:S05]  /*24e0*/  BSYNC B1 ;  /* 0x0000000000017941 */ /* 0x000fea0003800000 */
.L_x_41:
[C---:B------:R-:W-:Y:S01]  /*24f0*/  ISETP.LT.OR P4, PT, R3.reuse, 0x2, !P1 ;  /* 0x000000020300780c */ /* 0x040fe20004f81670 */
[----:B---3--:R-:W-:Y:S01]  /*2500*/  @!P2 IMAD R89, R90, R155, R22 ;  /* 0x0000009b5a59a224 */ /* 0x008fe200078e0216 */
[----:B------:R-:W-:Y:S01]  /*2510*/  BSSY B1, `(.L_x_43) ;  /* 0x0000009000017945 */ /* 0x000fe20003800000 */
[C---:B------:R-:W-:Y:S02]  /*2520*/  ISETP.LT.OR P3, PT, R3.reuse, 0x9, !P0 ;  /* 0x000000090300780c */ /* 0x040fe40004761670 */
[C---:B------:R-:W-:Y:S01]  /*2530*/  ISETP.LT.OR P5, PT, R3.reuse, 0xa, !P0 ;  /* 0x0000000a0300780c */ /* 0x040fe200047a1670 */
[----:B------:R3:W-:Y:S01]  /*2540*/  @!P2 STG.E.U8 desc[UR36][R8.64], R89 ;  /* 0x000000590800a986 */ /* 0x0007e2000c101124 */
[----:B------:R-:W-:-:S06]  /*2550*/  ISETP.LT.OR P2, PT, R3, 0x9, !P1 ;  /* 0x000000090300780c */ /* 0x000fcc0004f41670 */
[----:B------:R-:W-:Y:S07]  /*2560*/  @P4 BRA `(.L_x_44) ;  /* 0x00000000000c4947 */ /* 0x000fee0003800000 */
[----:B--2---:R-:W3:Y:S02]  /*2570*/  LDG.E.U8 R157, desc[UR36][R166.64+0x1] ;  /* 0x00000124a69d7981 */ /* 0x004ee4000c1e1100 */
[----:B---3--:R-:W-:-:S05]  /*2580*/  PRMT R89, R157, 0x8880, RZ ;  /* 0x000088809d597816 */ /* 0x008fca00000000ff */
[----:B------:R-:W-:-:S07]  /*2590*/  IMAD R22, R89, R156, RZ ;  /* 0x0000009c59167224 */ /* 0x000fce00078e02ff */
.L_x_44:
[----:B------:R-:W-:Y:S05]  /*25a0*/  BSYNC B1 ;  /* 0x0000000000017941 */ /* 0x000fea0003800000 */
.L_x_43:
[----:B------:R-:W-:Y:S01]  /*25b0*/  @!P4 IMAD R91, R91, R155, R22 ;  /* 0x0000009b5b5bc224 */ /* 0x000fe200078e0216 */
[----:B------:R-:W-:Y:S04]  /*25c0*/  BSSY B1, `(.L_x_45) ;  /* 0x0000006000017945 */ /* 0x000fe80003800000 */
[----:B------:R4:W-:Y:S01]  /*25d0*/  @!P4 STG.E.U8 desc[UR36][R8.64+0x1], R91 ;  /* 0x0000015b0800c986 */ /* 0x0009e2000c101124 */
[----:B------:R-:W-:Y:S05]  /*25e0*/  @P3 BRA `(.L_x_46) ;  /* 0x00000000000c3947 */ /* 0x000fea0003800000 */
[----:B--2---:R-:W3:Y:S02]  /*25f0*/  LDG.E.U8 R157, desc[UR36][R162.64+0x8] ;  /* 0x00000824a29d7981 */ /* 0x004ee4000c1e1100 */
[----:B---3--:R-:W-:-:S05]  /*2600*/  PRMT R89, R157, 0x8880, RZ ;  /* 0x000088809d597816 */ /* 0x008fca00000000ff */
[----:B------:R-:W-:-:S07]  /*2610*/  IMAD R22, R89, R156, RZ ;  /* 0x0000009c59167224 */ /* 0x000fce00078e02ff */
.L_x_46:
[----:B------:R-:W-:Y:S05]  /*2620*/  BSYNC B1 ;  /* 0x0000000000017941 */ /* 0x000fea0003800000 */
.L_x_45:
[----:B---3--:R-:W-:Y:S01]  /*2630*/  @!P3 IMAD R89, R92, R155, R22 ;  /* 0x0000009b5c59b224 */ /* 0x008fe200078e0216 */
[----:B------:R-:W-:Y:S04]  /*2640*/  BSSY B1, `(.L_x_47) ;  /* 0x0000006000017945 */ /* 0x000fe80003800000 */
[----:B------:R3:W-:Y:S01]  /*2650*/  @!P3 STG.E.U8 desc[UR36][R160.64+0x8], R89 ;  /* 0x00000859a000b986 */ /* 0x0007e2000c101124 */
[----:B------:R-:W-:Y:S05]  /*2660*/  @P5 BRA `(.L_x_48) ;  /* 0x00000000000c5947 */ /* 0x000fea0003800000 */
[----:B--2---:R-:W3:Y:S02]  /*2670*/  LDG.E.U8 R157, desc[UR36][R162.64+0x9] ;  /* 0x00000924a29d7981 */ /* 0x004ee4000c1e1100 */
[----:B---3--:R-:W-:-:S05]  /*2680*/  PRMT R89, R157, 0x8880, RZ ;  /* 0x000088809d597816 */ /* 0x008fca00000000ff */
[----:B------:R-:W-:-:S07]  /*2690*/  IMAD R22, R89, R156, RZ ;  /* 0x0000009c59167224 */ /* 0x000fce00078e02ff */
.L_x_48:
[----:B------:R-:W-:Y:S05]  /*26a0*/  BSYNC B1 ;  /* 0x0000000000017941 */ /* 0x000fea0003800000 */
.L_x_47:
[----:B------:R-:W-:Y:S01]  /*26b0*/  @!P5 IMAD R93, R93, R155, R22 ;  /* 0x0000009b5d5dd224 */ /* 0x000fe200078e0216 */
[----:B------:R-:W-:Y:S04]  /*26c0*/  BSSY B1, `(.L_x_49) ;  /* 0x0000006000017945 */ /* 0x000fe80003800000 */
[----:B------:R0:W-:Y:S01]  /*26d0*/  @!P5 STG.E.U8 desc[UR36][R160.64+0x9], R93 ;  /* 0x0000095da000d986 */ /* 0x0001e2000c101124 */
[----:B------:R-:W-:Y:S05]  /*26e0*/  @P2 BRA `(.L_x_50) ;  /* 0x00000000000c2947 */ /* 0x000fea0003800000 */
[----:B--2---:R-:W3:Y:S02]  /*26f0*/  LDG.E.U8 R157, desc[UR36][R166.64+0x8] ;  /* 0x00000824a69d7981 */ /* 0x004ee4000c1e1100 */
[----:B---3--:R-:W-:-:S05]  /*2700*/  PRMT R89, R157, 0x8880, RZ ;  /* 0x000088809d597816 */ /* 0x008fca00000000ff */
[----:B------:R-:W-:-:S07]  /*2710*/  IMAD R22, R89, R156, RZ ;  /* 0x0000009c59167224 */ /* 0x000fce00078e02ff */
.L_x_50:
[----:B------:R-:W-:Y:S05]  /*2720*/  BSYNC B1 ;  /* 0x0000000000017941 */ /* 0x000fea0003800000 */
.L_x_49:
        /* <DEDUP_REMOVED lines=11> */
.L_x_52:
[----:B------:R-:W-:Y:S05]  /*27e0*/  BSYNC B1 ;  /* 0x0000000000017941 */ /* 0x000fea0003800000 */
.L_x_51:
[----:B------:R-:W-:Y:S01]  /*27f0*/  @!P4 IMAD R95, R95, R155, R22 ;  /* 0x0000009b5f5fc224 */ /* 0x000fe200078e0216 */
[----:B------:R-:W-:Y:S04]  /*2800*/  BSSY B1, `(.L_x_53) ;  /* 0x0000006000017945 */ /* 0x000fe80003800000 */
[----:B------:R0:W-:Y:S01]  /*2810*/  @!P4 STG.E.U8 desc[UR36][R8.64+0x9], R95 ;  /* 0x0000095f0800c986 */ /* 0x0001e2000c101124 */
[----:B------:R-:W-:Y:S05]  /*2820*/  @P3 BRA `(.L_x_54) ;  /* 0x00000000000c3947 */ /* 0x000fea0003800000 */
[----:B--2---:R-:W3:Y:S02]  /*2830*/  LDG.E.U8 R157, desc[UR36][R162.64+0x10] ;  /* 0x00001024a29d7981 */ /* 0x004ee4000c1e1100 */
[----:B---3--:R-:W-:-:S05]  /*2840*/  PRMT R89, R157, 0x8880, RZ ;  /* 0x000088809d597816 */ /* 0x008fca00000000ff */
[----:B------:R-:W-:-:S07]  /*2850*/  IMAD R22, R89, R156, RZ ;  /* 0x0000009c59167224 */ /* 0x000fce00078e02ff */
.L_x_54:
[----:B------:R-:W-:Y:S05]  /*2860*/  BSYNC B1 ;  /* 0x0000000000017941 */ /* 0x000fea0003800000 */
.L_x_53:
[----:B---3--:R-:W-:Y:S01]  /*2870*/  @!P3 IMAD R89, R96, R155, R22 ;  /* 0x0000009b6059b224 */ /* 0x008fe200078e0216 */
[----:B------:R-:W-:Y:S04]  /*2880*/  BSSY B1, `(.L_x_55) ;  /* 0x0000006000017945 */ /* 0x000fe80003800000 */
[----:B------:R3:W-:Y:S01]  /*2890*/  @!P3 STG.E.U8 desc[UR36][R160.64+0x10], R89 ;  /* 0x00001059a000b986 */ /* 0x0007e2000c101124 */
[----:B------:R-:W-:Y:S05]  /*28a0*/  @P5 BRA `(.L_x_56) ;  /* 0x00000000000c5947 */ /* 0x000fea0003800000 */
[----:B--2---:R-:W3:Y:S02]  /*28b0*/  LDG.E.U8 R157, desc[UR36][R162.64+0x11] ;  /* 0x00001124a29d7981 */ /* 0x004ee4000c1e1100 */
[----:B---3--:R-:W-:-:S05]  /*28c0*/  PRMT R89, R157, 0x8880, RZ ;  /* 0x000088809d597816 */ /* 0x008fca00000000ff */
[----:B------:R-:W-:-:S07]  /*28d0*/  IMAD R22, R89, R156, RZ ;  /* 0x0000009c59167224 */ /* 0x000fce00078e02ff */
.L_x_56:
[----:B------:R-:W-:Y:S05]  /*28e0*/  BSYNC B1 ;  /* 0x0000000000017941 */ /* 0x000fea0003800000 */
.L_x_55:
[----:B------:R-:W-:Y:S01]  /*28f0*/  @!P5 IMAD R97, R97, R155, R22 ;  /* 0x0000009b6161d224 */ /* 0x000fe200078e0216 */
[----:B------:R-:W-:Y:S04]  /*2900*/  BSSY B1, `(.L_x_57) ;  /* 0x0000006000017945 */ /* 0x000fe80003800000 */
[----:B------:R0:W-:Y:S01]  /*2910*/  @!P5 STG.E.U8 desc[UR36][R160.64+0x11], R97 ;  /* 0x00001161a000d986 */ /* 0x0001e2000c101124 */
[----:B------:R-:W-:Y:S05]  /*2920*/  @P2 BRA `(.L_x_58) ;  /* 0x00000000000c2947 */ /* 0x000fea0003800000 */
[----:B--2---:R-:W3:Y:S02]  /*2930*/  LDG.E.U8 R157, desc[UR36][R166.64+0x10] ;  /* 0x00001024a69d7981 */ /* 0x004ee4000c1e1100 */
[----:B---3--:R-:W-:-:S05]  /*2940*/  PRMT R89, R157, 0x8880, RZ ;  /* 0x000088809d597816 */ /* 0x008fca00000000ff */
[----:B------:R-:W-:-:S07]  /*2950*/  IMAD R22, R89, R156, RZ ;  /* 0x0000009c59167224 */ /* 0x000fce00078e02ff */
.L_x_58:
[----:B------:R-:W-:Y:S05]  /*2960*/  BSYNC B1 ;  /* 0x0000000000017941 */ /* 0x000fea0003800000 */
.L_x_57:
        /* <DEDUP_REMOVED lines=11> */
.L_x_60:
[----:B------:R-:W-:Y:S05]  /*2a20*/  BSYNC B1 ;  /* 0x0000000000017941 */ /* 0x000fea0003800000 */
.L_x_59:
[----:B------:R-:W-:Y:S01]  /*2a30*/  @!P4 IMAD R99, R99, R155, R22 ;  /* 0x0000009b6363c224 */ /* 0x000fe200078e0216 */
[----:B------:R-:W-:Y:S04]  /*2a40*/  BSSY B1, `(.L_x_61) ;  /* 0x0000006000017945 */ /* 0x000fe80003800000 */
[----:B------:R0:W-:Y:S01]  /*2a50*/  @!P4 STG.E.U8 desc[UR36][R8.64+0x11], R99 ;  /* 0x000011630800c986 */ /* 0x0001e2000c101124 */
[----:B------:R-:W-:Y:S05]  /*2a60*/  @P3 BRA `(.L_x_62) ;  /* 0x00000000000c3947 */ /* 0x000fea0003800000 */
[----:B--2---:R-:W3:Y:S02]  /*2a70*/  LDG.E.U8 R157, desc[UR36][R162.64+0x18] ;  /* 0x00001824a29d7981 */ /* 0x004ee4000c1e1100 */
[----:B---3--:R-:W-:-:S05]  /*2a80*/  PRMT R89, R157, 0x8880, RZ ;  /* 0x000088809d597816 */ /* 0x008fca00000000ff */
[----:B------:R-:W-:-:S07]  /*2a90*/  IMAD R22, R89, R156, RZ ;  /* 0x0000009c59167224 */ /* 0x000fce00078e02ff */
.L_x_62:
[----:B------:R-:W-:Y:S05]  /*2aa0*/  BSYNC B1 ;  /* 0x0000000000017941 */ /* 0x000fea0003800000 */
.L_x_61:
[----:B---3--:R-:W-:Y:S01]  /*2ab0*/  @!P3 IMAD R89, R100, R155, R22 ;  /* 0x0000009b6459b224 */ /* 0x008fe200078e0216 */
[----:B------:R-:W-:Y:S04]  /*2ac0*/  BSSY B1, `(.L_x_63) ;  /* 0x0000006000017945 */ /* 0x000fe80003800000 */
[----:B------:R3:W-:Y:S01]  /*2ad0*/  @!P3 STG.E.U8 desc[UR36][R160.64+0x18], R89 ;  /* 0x00001859a000b986 */ /* 0x0007e2000c101124 */
[----:B------:R-:W-:Y:S05]  /*2ae0*/  @P5 BRA `(.L_x_64) ;  /* 0x00000000000c5947 */ /* 0x000fea0003800000 */
[----:B--2---:R-:W3:Y:S02]  /*2af0*/  LDG.E.U8 R157, desc[UR36][R162.64+0x19] ;  /* 0x00001924a29d7981 */ /* 0x004ee4000c1e1100 */
[----:B---3--:R-:W-:-:S05]  /*2b00*/  PRMT R89, R157, 0x8880, RZ ;  /* 0x000088809d597816 */ /* 0x008fca00000000ff */
[----:B------:R-:W-:-:S07]  /*2b10*/  IMAD R22, R89, R156, RZ ;  /* 0x0000009c59167224 */ /* 0x000fce00078e02ff */
.L_x_64:
[----:B------:R-:W-:Y:S05]  /*2b20*/  BSYNC B1 ;  /* 0x0000000000017941 */ /* 0x000fea0003800000 */
.L_x_63:
[----:B------:R-:W-:Y:S01]  /*2b30*/  @!P5 IMAD R101, R101, R155, R22 ;  /* 0x0000009b6565d224 */ /* 0x000fe200078e0216 */
[----:B------:R-:W-:Y:S04]  /*2b40*/  BSSY B1, `(.L_x_65) ;  /* 0x0000006000017945 */ /* 0x000fe80003800000 */
[----:B------:R0:W-:Y:S01]  /*2b50*/  @!P5 STG.E.U8 desc[UR36][R160.64+0x19], R101 ;  /* 0x00001965a000d986 */ /* 0x0001e2000c101124 */
[----:B------:R-:W-:Y:S05]  /*2b60*/  @P2 BRA `(.L_x_66) ;  /* 0x00000000000c2947 */ /* 0x000fea0003800000 */
[----:B--2---:R-:W3:Y:S02]  /*2b70*/  LDG.E.U8 R157, desc[UR36][R166.64+0x18] ;  /* 0x00001824a69d7981 */ /* 0x004ee4000c1e1100 */
[----:B---3--:R-:W-:-:S05]  /*2b80*/  PRMT R89, R157, 0x8880, RZ ;  /* 0x000088809d597816 */ /* 0x008fca00000000ff */
[----:B------:R-:W-:-:S07]  /*2b90*/  IMAD R22, R89, R156, RZ ;  /* 0x0000009c59167224 */ /* 0x000fce00078e02ff */
.L_x_66:
[----:B------:R-:W-:Y:S05]  /*2ba0*/  BSYNC B1 ;  /* 0x0000000000017941 */ /* 0x000fea0003800000 */
.L_x_65:
        /* <DEDUP_REMOVED lines=11> */
.L_x_68:
[----:B------:R-:W-:Y:S05]  /*2c60*/  BSYNC B1 ;  /* 0x0000000000017941 */ /* 0x000fea0003800000 */
.L_x_67:
[----:B------:R-:W-:Y:S01]  /*2c70*/  @!P4 IMAD R103, R103, R155, R22 ;  /* 0x0000009b6767c224 */ /* 0x000fe200078e0216 */
[----:B------:R-:W-:Y:S04]  /*2c80*/  BSSY B1, `(.L_x_69) ;  /* 0x0000006000017945 */ /* 0x000fe80003800000 */
[----:B------:R0:W-:Y:S01]  /*2c90*/  @!P4 STG.E.U8 desc[UR36][R8.64+0x19], R103 ;  /* 0x000019670800c986 */ /* 0x0001e2000c101124 */
[----:B------:R-:W-:Y:S05]  /*2ca0*/  @P3 BRA `(.L_x_70) ;  /* 0x00000000000c3947 */ /* 0x000fea0003800000 */
[----:B--2---:R-:W3:Y:S02]  /*2cb0*/  LDG.E.U8 R157, desc[UR36][R162.64+0x20] ;  /* 0x00002024a29d7981 */ /* 0x004ee4000c1e1100 */
[----:B---3--:R-:W-:-:S05]  /*2cc0*/  PRMT R89, R157, 0x8880, RZ ;  /* 0x000088809d597816 */ /* 0x008fca00000000ff */
[----:B------:R-:W-:-:S07]  /*2cd0*/  IMAD R22, R89, R156, RZ ;  /* 0x0000009c59167224 */ /* 0x000fce00078e02ff */
.L_x_70:
[----:B------:R-:W-:Y:S05]  /*2ce0*/  BSYNC B1 ;  /* 0x0000000000017941 */ /* 0x000fea0003800000 */
.L_x_69:
[----:B---3--:R-:W-:Y:S01]  /*2cf0*/  @!P3 IMAD R89, R104, R155, R22 ;  /* 0x0000009b6859b224 */ /* 0x008fe200078e0216 */
[----:B------:R-:W-:Y:S04]  /*2d00*/  BSSY B1, `(.L_x_71) ;  /* 0x0000006000017945 */ /* 0x000fe80003800000 */
[----:B------:R3:W-:Y:S01]  /*2d10*/  @!P3 STG.E.U8 desc[UR36][R160.64+0x20], R89 ;  /* 0x00002059a000b986 */ /* 0x0007e2000c101124 */
[----:B------:R-:W-:Y:S05]  /*2d20*/  @P5 BRA `(.L_x_72) ;  /* 0x00000000000c5947 */ /* 0x000fea0003800000 */
[----:B--2---:R-:W3:Y:S02]  /*2d30*/  LDG.E.U8 R157, desc[UR36][R162.64+0x21] ;  /* 0x00002124a29d7981 */ /* 0x004ee4000c1e1100 */
[----:B---3--:R-:W-:-:S05]  /*2d40*/  PRMT R89, R157, 0x8880, RZ ;  /* 0x000088809d597816 */ /* 0x008fca00000000ff */
[----:B------:R-:W-:-:S07]  /*2d50*/  IMAD R22, R89, R156, RZ ;  /* 0x0000009c59167224 */ /* 0x000fce00078e02ff */
.L_x_72:
[----:B------:R-:W-:Y:S05]  /*2d60*/  BSYNC B1 ;  /* 0x0000000000017941 */ /* 0x000fea0003800000 */
.L_x_71:
[----:B------:R-:W-:Y:S01]  /*2d70*/  @!P5 IMAD R105, R105, R155, R22 ;  /* 0x0000009b6969d224 */ /* 0x000fe200078e0216 */
[----:B------:R-:W-:Y:S04]  /*2d80*/  BSSY B1, `(.L_x_73) ;  /* 0x0000006000017945 */ /* 0x000fe80003800000 */
[----:B------:R0:W-:Y:S01]  /*2d90*/  @!P5 STG.E.U8 desc[UR36][R160.64+0x21], R105 ;  /* 0x00002169a000d986 */ /* 0x0001e2000c101124 */
[----:B------:R-:W-:Y:S05]  /*2da0*/  @P2 BRA `(.L_x_74) ;  /* 0x00000000000c2947 */ /* 0x000fea0003800000 */
[----:B--2---:R-:W3:Y:S02]  /*2db0*/  LDG.E.U8 R157, desc[UR36][R166.64+0x20] ;  /* 0x00002024a69d7981 */ /* 0x004ee4000c1e1100 */
[----:B---3--:R-:W-:-:S05]  /*2dc0*/  PRMT R89, R157, 0x8880, RZ ;  /* 0x000088809d597816 */ /* 0x008fca00000000ff */
[----:B------:R-:W-:-:S07]  /*2dd0*/  IMAD R22, R89, R156, RZ ;  /* 0x0000009c59167224 */ /* 0x000fce00078e02ff */
.L_x_74:
[----:B------:R-:W-:Y:S05]  /*2de0*/  BSYNC B1 ;  /* 0x0000000000017941 */ /* 0x000fea0003800000 */
.L_x_73:
        /* <DEDUP_REMOVED lines=11> */
.L_x_76:
[----:B------:R-:W-:Y:S05]  /*2ea0*/  BSYNC B1 ;  /* 0x0000000000017941 */ /* 0x000fea0003800000 */
.L_x_75:
[----:B------:R-:W-:Y:S01]  /*2eb0*/  @!P4 IMAD R107, R107, R155, R22 ;  /* 0x0000009b6b6bc224 */ /* 0x000fe200078e0216 */
[----:B------:R-:W-:Y:S04]  /*2ec0*/  BSSY B1, `(.L_x_77) ;  /* 0x0000006000017945 */ /* 0x000fe80003800000 */
[----:B------:R0:W-:Y:S01]  /*2ed0*/  @!P4 STG.E.U8 desc[UR36][R8.64+0x21], R107 ;  /* 0x0000216b0800c986 */ /* 0x0001e2000c101124 */
[----:B------:R-:W-:Y:S05]  /*2ee0*/  @P3 BRA `(.L_x_78) ;  /* 0x00000000000c3947 */ /* 0x000fea0003800000 */
[----:B--2---:R-:W3:Y:S02]  /*2ef0*/  LDG.E.U8 R157, desc[UR36][R162.64+0x28] ;  /* 0x00002824a29d7981 */ /* 0x004ee4000c1e1100 */
[----:B---3--:R-:W-:-:S05]  /*2f00*/  PRMT R89, R157, 0x8880, RZ ;  /* 0x000088809d597816 */ /* 0x008fca00000000ff */
[----:B------:R-:W-:-:S07]  /*2f10*/  IMAD R22, R89, R156, RZ ;  /* 0x0000009c59167224 */ /* 0x000fce00078e02ff */
.L_x_78:
[----:B------:R-:W-:Y:S05]  /*2f20*/  BSYNC B1 ;  /* 0x0000000000017941 */ /* 0x000fea0003800000 */
.L_x_77:
[----:B---3--:R-:W-:Y:S01]  /*2f30*/  @!P3 IMAD R89, R108, R155, R22 ;  /* 0x0000009b6c59b224 */ /* 0x008fe200078e0216 */
[----:B------:R-:W-:Y:S04]  /*2f40*/  BSSY B1, `(.L_x_79) ;  /* 0x0000006000017945 */ /* 0x000fe80003800000 */
[----:B------:R3:W-:Y:S01]  /*2f50*/  @!P3 STG.E.U8 desc[UR36][R160.64+0x28], R89 ;  /* 0x00002859a000b986 */ /* 0x0007e2000c101124 */
[----:B------:R-:W-:Y:S05]  /*2f60*/  @P5 BRA `(.L_x_80) ;  /* 0x00000000000c5947 */ /* 0x000fea0003800000 */
[----:B--2---:R-:W3:Y:S02]  /*2f70*/  LDG.E.U8 R157, desc[UR36][R162.64+0x29] ;  /* 0x00002924a29d7981 */ /* 0x004ee4000c1e1100 */
[----:B---3--:R-:W-:-:S05]  /*2f80*/  PRMT R89, R157, 0x8880, RZ ;  /* 0x000088809d597816 */ /* 0x008fca00000000ff */
[----:B------:R-:W-:-:S07]  /*2f90*/  IMAD R22, R89, R156, RZ ;  /* 0x0000009c59167224 */ /* 0x000fce00078e02ff */
.L_x_80:
[----:B------:R-:W-:Y:S05]  /*2fa0*/  BSYNC B1 ;  /* 0x0000000000017941 */ /* 0x000fea0003800000 */
.L_x_79:
[----:B------:R-:W-:Y:S01]  /*2fb0*/  @!P5 IMAD R109, R109, R155, R22 ;  /* 0x0000009b6d6dd224 */ /* 0x000fe200078e0216 */
[----:B------:R-:W-:Y:S04]  /*2fc0*/  BSSY B1, `(.L_x_81) ;  /* 0x0000006000017945 */ /* 0x000fe80003800000 */
[----:B------:R0:W-:Y:S01]  /*2fd0*/  @!P5 STG.E.U8 desc[UR36][R160.64+0x29], R109 ;  /* 0x0000296da000d986 */ /* 0x0001e2000c101124 */
[----:B------:R-:W-:Y:S05]  /*2fe0*/  @P2 BRA `(.L_x_82) ;  /* 0x00000000000c2947 */ /* 0x000fea0003800000 */
[----:B--2---:R-:W3:Y:S02]  /*2ff0*/  LDG.E.U8 R157, desc[UR36][R166.64+0x28] ;  /* 0x00002824a69d7981 */ /* 0x004ee4000c1e1100 */
[----:B---3--:R-:W-:-:S05]  /*3000*/  PRMT R89, R157, 0x8880, RZ ;  /* 0x000088809d597816 */ /* 0x008fca00000000ff */
[----:B------:R-:W-:-:S07]  /*3010*/  IMAD R22, R89, R156, RZ ;  /* 0x0000009c59167224 */ /* 0x000fce00078e02ff */
.L_x_82:
[----:B------:R-:W-:Y:S05]  /*3020*/  BSYNC B1 ;  /* 0x0000000000017941 */ /* 0x000fea0003800000 */
.L_x_81:
        /* <DEDUP_REMOVED lines=11> */
.L_x_84:
[----:B------:R-:W-:Y:S05]  /*30e0*/  BSYNC B1 ;  /* 0x0000000000017941 */ /* 0x000fea0003800000 */
.L_x_83:
[----:B------:R-:W-:Y:S01]  /*30f0*/  @!P4 IMAD R111, R111, R155, R22 ;  /* 0x0000009b6f6fc224 */ /* 0x000fe200078e0216 */
[----:B------:R-:W-:Y:S04]  /*3100*/  BSSY B1, `(.L_x_85) ;  /* 0x0000006000017945 */ /* 0x000fe80003800000 */
[----:B------:R0:W-:Y:S01]  /*3110*/  @!P4 STG.E.U8 desc[UR36][R8.64+0x29], R111 ;  /* 0x0000296f0800c986 */ /* 0x0001e2000c101124 */
[----:B------:R-:W-:Y:S05]  /*3120*/  @P3 BRA `(.L_x_86) ;  /* 0x00000000000c3947 */ /* 0x000fea0003800000 */
[----:B--2---:R-:W3:Y:S02]  /*3130*/  LDG.E.U8 R157, desc[UR36][R162.64+0x30] ;  /* 0x00003024a29d7981 */ /* 0x004ee4000c1e1100 */
[----:B---3--:R-:W-:-:S05]  /*3140*/  PRMT R89, R157, 0x8880, RZ ;  /* 0x000088809d597816 */ /* 0x008fca00000000ff */
[----:B------:R-:W-:-:S07]  /*3150*/  IMAD R22, R89, R156, RZ ;  /* 0x0000009c59167224 */ /* 0x000fce00078e02ff */
.L_x_86:
[----:B------:R-:W-:Y:S05]  /*3160*/  BSYNC B1 ;  /* 0x0000000000017941 */ /* 0x000fea0003800000 */
.L_x_85:
[----:B---3--:R-:W-:Y:S01]  /*3170*/  @!P3 IMAD R89, R112, R155, R22 ;  /* 0x0000009b7059b224 */ /* 0x008fe200078e0216 */
[----:B------:R-:W-:Y:S04]  /*3180*/  BSSY B1, `(.L_x_87) ;  /* 0x0000006000017945 */ /* 0x000fe80003800000 */
[----:B------:R3:W-:Y:S01]  /*3190*/  @!P3 STG.E.U8 desc[UR36][R160.64+0x30], R89 ;  /* 0x00003059a000b986 */ /* 0x0007e2000c101124 */
[----:B------:R-:W-:Y:S05]  /*31a0*/  @P5 BRA `(.L_x_88) ;  /* 0x00000000000c5947 */ /* 0x000fea0003800000 */
[----:B--2---:R-:W3:Y:S02]  /*31b0*/  LDG.E.U8 R157, desc[UR36][R162.64+0x31] ;  /* 0x00003124a29d7981 */ /* 0x004ee4000c1e1100 */
[----:B---3--:R-:W-:-:S05]  /*31c0*/  PRMT R89, R157, 0x8880, RZ ;  /* 0x000088809d597816 */ /* 0x008fca00000000ff */
[----:B------:R-:W-:-:S07]  /*31d0*/  IMAD R22, R89, R156, RZ ;  /* 0x0000009c59167224 */ /* 0x000fce00078e02ff */
.L_x_88:
[----:B------:R-:W-:Y:S05]  /*31e0*/  BSYNC B1 ;  /* 0x0000000000017941 */ /* 0x000fea0003800000 */
.L_x_87:
[----:B------:R-:W-:Y:S01]  /*31f0*/  @!P5 IMAD R113, R113, R155, R22 ;  /* 0x0000009b7171d224 */ /* 0x000fe200078e0216 */
[----:B------:R-:W-:Y:S04]  /*3200*/  BSSY B1, `(.L_x_89) ;  /* 0x0000006000017945 */ /* 0x000fe80003800000 */
[----:B------:R0:W-:Y:S01]  /*3210*/  @!P5 STG.E.U8 desc[UR36][R160.64+0x31], R113 ;  /* 0x00003171a000d986 */ /* 0x0001e2000c101124 */
[----:B------:R-:W-:Y:S05]  /*3220*/  @P2 BRA `(.L_x_90) ;  /* 0x00000000000c2947 */ /* 0x000fea0003800000 */
[----:B--2---:R-:W3:Y:S02]  /*3230*/  LDG.E.U8 R157, desc[UR36][R166.64+0x30] ;  /* 0x00003024a69d7981 */ /* 0x004ee4000c1e1100 */
[----:B---3--:R-:W-:-:S05]  /*3240*/  PRMT R89, R157, 0x8880, RZ ;  /* 0x000088809d597816 */ /* 0x008fca00000000ff */
[----:B------:R-:W-:-:S07]  /*3250*/  IMAD R22, R89, R156, RZ ;  /* 0x0000009c59167224 */ /* 0x000fce00078e02ff */
.L_x_90:
[----:B------:R-:W-:Y:S05]  /*3260*/  BSYNC B1 ;  /* 0x0000000000017941 */ /* 0x000fea0003800000 */
.L_x_89:
        /* <DEDUP_REMOVED lines=11> */
.L_x_92:
[----:B------:R-:W-:Y:S05]  /*3320*/  BSYNC B1 ;  /* 0x0000000000017941 */ /* 0x000fea0003800000 */
.L_x_91:
[----:B------:R-:W-:Y:S01]  /*3330*/  @!P4 IMAD R115, R115, R155, R22 ;  /* 0x0000009b7373c224 */ /* 0x000fe200078e0216 */
[----:B------:R-:W-:Y:S04]  /*3340*/  BSSY B1, `(.L_x_93) ;  /* 0x0000006000017945 */ /* 0x000fe80003800000 */
[----:B------:R0:W-:Y:S01]  /*3350*/  @!P4 STG.E.U8 desc[UR36][R8.64+0x31], R115 ;  /* 0x000031730800c986 */ /* 0x0001e2000c101124 */
[----:B------:R-:W-:Y:S05]  /*3360*/  @P3 BRA `(.L_x_94) ;  /* 0x00000000000c3947 */ /* 0x000fea0003800000 */
[----:B--2---:R-:W3:Y:S02]  /*3370*/  LDG.E.U8 R157, desc[UR36][R162.64+0x38] ;  /* 0x00003824a29d7981 */ /* 0x004ee4000c1e1100 */
[----:B---3--:R-:W-:-:S05]  /*3380*/  PRMT R89, R157, 0x8880, RZ ;  /* 0x000088809d597816 */ /* 0x008fca00000000ff */
[----:B------:R-:W-:-:S07]  /*3390*/  IMAD R22, R89, R156, RZ ;  /* 0x0000009c59167224 */ /* 0x000fce00078e02ff */
.L_x_94:
[----:B------:R-:W-:Y:S05]  /*33a0*/  BSYNC B1 ;  /* 0x0000000000017941 */ /* 0x000fea0003800000 */
.L_x_93:
[----:B---3--:R-:W-:Y:S01]  /*33b0*/  @!P3 IMAD R89, R116, R155, R22 ;  /* 0x0000009b7459b224 */ /* 0x008fe200078e0216 */
[----:B------:R-:W-:Y:S04]  /*33c0*/  BSSY B1, `(.L_x_95) ;  /* 0x0000006000017945 */ /* 0x000fe80003800000 */
[----:B------:R3:W-:Y:S01]  /*33d0*/  @!P3 STG.E.U8 desc[UR36][R160.64+0x38], R89 ;  /* 0x00003859a000b986 */ /* 0x0007e2000c101124 */
[----:B------:R-:W-:Y:S05]  /*33e0*/  @P5 BRA `(.L_x_96) ;  /* 0x00000000000c5947 */ /* 0x000fea0003800000 */
[----:B--2---:R-:W3:Y:S02]  /*33f0*/  LDG.E.U8 R157, desc[UR36][R162.64+0x39] ;  /* 0x00003924a29d7981 */ /* 0x004ee4000c1e1100 */
[----:B---3--:R-:W-:-:S05]  /*3400*/  PRMT R89, R157, 0x8880, RZ ;  /* 0x000088809d597816 */ /* 0x008fca00000000ff */
[----:B------:R-:W-:-:S07]  /*3410*/  IMAD R22, R89, R156, RZ ;  /* 0x0000009c59167224 */ /* 0x000fce00078e02ff */
.L_x_96:
[----:B------:R-:W-:Y:S05]  /*3420*/  BSYNC B1 ;  /* 0x0000000000017941 */ /* 0x000fea0003800000 */
.L_x_95:
[----:B------:R-:W-:Y:S01]  /*3430*/  @!P5 IMAD R117, R117, R155, R22 ;  /* 0x0000009b7575d224 */ /* 0x000fe200078e0216 */
[----:B------:R-:W-:Y:S04]  /*3440*/  BSSY B1, `(.L_x_97) ;  /* 0x0000006000017945 */ /* 0x000fe80003800000 */
[----:B------:R0:W-:Y:S01]  /*3450*/  @!P5 STG.E.U8 desc[UR36][R160.64+0x39], R117 ;  /* 0x00003975a000d986 */ /* 0x0001e2000c101124 */
[----:B------:R-:W-:Y:S05]  /*3460*/  @P2 BRA `(.L_x_98) ;  /* 0x00000000000c2947 */ /* 0x000fea0003800000 */
[----:B--2---:R-:W3:Y:S02]  /*3470*/  LDG.E.U8 R157, desc[UR36][R166.64+0x38] ;  /* 0x00003824a69d7981 */ /* 0x004ee4000c1e1100 */
[----:B---3--:R-:W-:-:S05]  /*3480*/  PRMT R89, R157, 0x8880, RZ ;  /* 0x000088809d597816 */ /* 0x008fca00000000ff */
[----:B------:R-:W-:-:S07]  /*3490*/  IMAD R22, R89, R156, RZ ;  /* 0x0000009c59167224 */ /* 0x000fce00078e02ff */
.L_x_98:
[----:B------:R-:W-:Y:S05]  /*34a0*/  BSYNC B1 ;  /* 0x0000000000017941 */ /* 0x000fea0003800000 */
.L_x_97:
        /* <DEDUP_REMOVED lines=11> */
.L_x_100:
[----:B------:R-:W-:Y:S05]  /*3560*/  BSYNC B1 ;  /* 0x0000000000017941 */ /* 0x000fea0003800000 */
.L_x_99:
[----:B------:R-:W-:Y:S01]  /*3570*/  @!P4 IMAD R119, R119, R155, R22 ;  /* 0x0000009b7777c224 */ /* 0x000fe200078e0216 */
[----:B------:R-:W-:Y:S04]  /*3580*/  BSSY B1, `(.L_x_101) ;  /* 0x0000006000017945 */ /* 0x000fe80003800000 */
[----:B------:R0:W-:Y:S01]  /*3590*/  @!P4 STG.E.U8 desc[UR36][R8.64+0x39], R119 ;  /* 0x000039770800c986 */ /* 0x0001e2000c101124 */
[----:B------:R-:W-:Y:S05]  /*35a0*/  @P3 BRA `(.L_x_102) ;  /* 0x00000000000c3947 */ /* 0x000fea0003800000 */
[----:B--2---:R-:W3:Y:S02]  /*35b0*/  LDG.E.U8 R157, desc[UR36][R162.64+0x40] ;  /* 0x00004024a29d7981 */ /* 0x004ee4000c1e1100 */
[----:B---3--:R-:W-:-:S05]  /*35c0*/  PRMT R89, R157, 0x8880, RZ ;  /* 0x000088809d597816 */ /* 0x008fca00000000ff */
[----:B------:R-:W-:-:S07]  /*35d0*/  IMAD R22, R89, R156, RZ ;  /* 0x0000009c59167224 */ /* 0x000fce00078e02ff */
.L_x_102:
[----:B------:R-:W-:Y:S05]  /*35e0*/  BSYNC B1 ;  /* 0x0000000000017941 */ /* 0x000fea0003800000 */
.L_x_101:
[----:B---3--:R-:W-:Y:S01]  /*35f0*/  @!P3 IMAD R89, R120, R155, R22 ;  /* 0x0000009b7859b224 */ /* 0x008fe200078e0216 */
[----:B------:R-:W-:Y:S04]  /*3600*/  BSSY B1, `(.L_x_103) ;  /* 0x0000006000017945 */ /* 0x000fe80003800000 */
[----:B------:R3:W-:Y:S01]  /*3610*/  @!P3 STG.E.U8 desc[UR36][R160.64+0x40], R89 ;  /* 0x00004059a000b986 */ /* 0x0007e2000c101124 */
[----:B------:R-:W-:Y:S05]  /*3620*/  @P5 BRA `(.L_x_104) ;  /* 0x00000000000c5947 */ /* 0x000fea0003800000 */
[----:B--2---:R-:W3:Y:S02]  /*3630*/  LDG.E.U8 R157, desc[UR36][R162.64+0x41] ;  /* 0x00004124a29d7981 */ /* 0x004ee4000c1e1100 */
[----:B---3--:R-:W-:-:S05]  /*3640*/  PRMT R89, R157, 0x8880, RZ ;  /* 0x000088809d597816 */ /* 0x008fca00000000ff */
[----:B------:R-:W-:-:S07]  /*3650*/  IMAD R22, R89, R156, RZ ;  /* 0x0000009c59167224 */ /* 0x000fce00078e02ff */
.L_x_104:
[----:B------:R-:W-:Y:S05]  /*3660*/  BSYNC B1 ;  /* 0x0000000000017941 */ /* 0x000fea0003800000 */
.L_x_103:
[----:B------:R-:W-:Y:S01]  /*3670*/  @!P5 IMAD R121, R121, R155, R22 ;  /* 0x0000009b7979d224 */ /* 0x000fe200078e0216 */
[----:B------:R-:W-:Y:S04]  /*3680*/  BSSY B1, `(.L_x_105) ;  /* 0x0000006000017945 */ /* 0x000fe80003800000 */
[----:B------:R0:W-:Y:S01]  /*3690*/  @!P5 STG.E.U8 desc[UR36][R160.64+0x41], R121 ;  /* 0x00004179a000d986 */ /* 0x0001e2000c101124 */
[----:B------:R-:W-:Y:S05]  /*36a0*/  @P2 BRA `(.L_x_106) ;  /* 0x00000000000c2947 */ /* 0x000fea0003800000 */
[----:B--2---:R-:W3:Y:S02]  /*36b0*/  LDG.E.U8 R157, desc[UR36][R166.64+0x40] ;  /* 0x00004024a69d7981 */ /* 0x004ee4000c1e1100 */
[----:B---3--:R-:W-:-:S05]  /*36c0*/  PRMT R89, R157, 0x8880, RZ ;  /* 0x000088809d597816 */ /* 0x008fca00000000ff */
[----:B------:R-:W-:-:S07]  /*36d0*/  IMAD R22, R89, R156, RZ ;  /* 0x0000009c59167224 */ /* 0x000fce00078e02ff */
.L_x_106:
[----:B------:R-:W-:Y:S05]  /*36e0*/  BSYNC B1 ;  /* 0x0000000000017941 */ /* 0x000fea0003800000 */
.L_x_105:
        /* <DEDUP_REMOVED lines=11> */
.L_x_108:
[----:B------:R-:W-:Y:S05]  /*37a0*/  BSYNC B1 ;  /* 0x0000000000017941 */ /* 0x000fea0003800000 */
.L_x_107:
[----:B------:R-:W-:Y:S01]  /*37b0*/  @!P4 IMAD R123, R123, R155, R22 ;  /* 0x0000009b7b7bc224 */ /* 0x000fe200078e0216 */
[----:B------:R-:W-:Y:S04]  /*37c0*/  BSSY B1, `(.L_x_109) ;  /* 0x0000006000017945 */ /* 0x000fe80003800000 */
[----:B------:R0:W-:Y:S01]  /*37d0*/  @!P4 STG.E.U8 desc[UR36][R8.64+0x41], R123 ;  /* 0x0000417b0800c986 */ /* 0x0001e2000c101124 */
[----:B------:R-:W-:Y:S05]  /*37e0*/  @P3 BRA `(.L_x_110) ;  /* 0x00000000000c3947 */ /* 0x000fea0003800000 */
[----:B--2---:R-:W3:Y:S02]  /*37f0*/  LDG.E.U8 R157, desc[UR36][R162.64+0x48] ;  /* 0x00004824a29d7981 */ /* 0x004ee4000c1e1100 */
[----:B---3--:R-:W-:-:S05]  /*3800*/  PRMT R89, R157, 0x8880, RZ ;  /* 0x000088809d597816 */ /* 0x008fca00000000ff */
[----:B------:R-:W-:-:S07]  /*3810*/  IMAD R22, R89, R156, RZ ;  /* 0x0000009c59167224 */ /* 0x000fce00078e02ff */
.L_x_110:
[----:B------:R-:W-:Y:S05]  /*3820*/  BSYNC B1 ;  /* 0x0000000000017941 */ /* 0x000fea0003800000 */
.L_x_109:
[----:B---3--:R-:W-:Y:S01]  /*3830*/  @!P3 IMAD R89, R124, R155, R22 ;  /* 0x0000009b7c59b224 */ /* 0x008fe200078e0216 */
[----:B------:R-:W-:Y:S04]  /*3840*/  BSSY B1, `(.L_x_111) ;  /* 0x0000006000017945 */ /* 0x000fe80003800000 */
[----:B------:R3:W-:Y:S01]  /*3850*/  @!P3 STG.E.U8 desc[UR36][R160.64+0x48], R89 ;  /* 0x00004859a000b986 */ /* 0x0007e2000c101124 */
[----:B------:R-:W-:Y:S05]  /*3860*/  @P5 BRA `(.L_x_112) ;  /* 0x00000000000c5947 */ /* 0x000fea0003800000 */
[----:B--2---:R-:W3:Y:S02]  /*3870*/  LDG.E.U8 R157, desc[UR36][R162.64+0x49] ;  /* 0x00004924a29d7981 */ /* 0x004ee4000c1e1100 */
[----:B---3--:R-:W-:-:S05]  /*3880*/  PRMT R89, R157, 0x8880, RZ ;  /* 0x000088809d597816 */ /* 0x008fca00000000ff */
[----:B------:R-:W-:-:S07]  /*3890*/  IMAD R22, R89, R156, RZ ;  /* 0x0000009c59167224 */ /* 0x000fce00078e02ff */
.L_x_112:
[----:B------:R-:W-:Y:S05]  /*38a0*/  BSYNC B1 ;  /* 0x0000000000017941 */ /* 0x000fea0003800000 */
.L_x_111:
[----:B------:R-:W-:Y:S01]  /*38b0*/  @!P5 IMAD R125, R125, R155, R22 ;  /* 0x0000009b7d7dd224 */ /* 0x000fe200078e0216 */
[----:B------:R-:W-:Y:S04]  /*38c0*/  BSSY B1, `(.L_x_113) ;  /* 0x0000006000017945 */ /* 0x000fe80003800000 */
[----:B------:R0:W-:Y:S01]  /*38d0*/  @!P5 STG.E.U8 desc[UR36][R160.64+0x49], R125 ;  /* 0x0000497da000d986 */ /* 0x0001e2000c101124 */
[----:B------:R-:W-:Y:S05]  /*38e0*/  @P2 BRA `(.L_x_114) ;  /* 0x00000000000c2947 */ /* 0x000fea0003800000 */
[----:B--2---:R-:W3:Y:S02]  /*38f0*/  LDG.E.U8 R157, desc[UR36][R166.64+0x48] ;  /* 0x00004824a69d7981 */ /* 0x004ee4000c1e1100 */
[----:B---3--:R-:W-:-:S05]  /*3900*/  PRMT R89, R157, 0x8880, RZ ;  /* 0x000088809d597816 */ /* 0x008fca00000000ff */
[----:B------:R-:W-:-:S07]  /*3910*/  IMAD R22, R89, R156, RZ ;  /* 0x0000009c59167224 */ /* 0x000fce00078e02ff */
.L_x_114:
[----:B------:R-:W-:Y:S05]  /*3920*/  BSYNC B1 ;  /* 0x0000000000017941 */ /* 0x000fea0003800000 */
.L_x_113:
        /* <DEDUP_REMOVED lines=11> */
.L_x_116:
[----:B------:R-:W-:Y:S05]  /*39e0*/  BSYNC B1 ;  /* 0x0000000000017941 */ /* 0x000fea0003800000 */
.L_x_115:
[----:B------:R-:W-:Y:S01]  /*39f0*/  @!P4 IMAD R127, R127, R155, R22 ;  /* 0x0000009b7f7fc224 */ /* 0x000fe200078e0216 */
[----:B------:R-:W-:Y:S04]  /*3a00*/  BSSY B1, `(.L_x_117) ;  /* 0x0000006000017945 */ /* 0x000fe80003800000 */
[----:B------:R0:W-:Y:S01]  /*3a10*/  @!P4 STG.E.U8 desc[UR36][R8.64+0x49], R127 ;  /* 0x0000497f0800c986 */ /* 0x0001e2000c101124 */
[----:B------:R-:W-:Y:S05]  /*3a20*/  @P3 BRA `(.L_x_118) ;  /* 0x00000000000c3947 */ /* 0x000fea0003800000 */
[----:B--2---:R-:W3:Y:S02]  /*3a30*/  LDG.E.U8 R157, desc[UR36][R162.64+0x50] ;  /* 0x00005024a29d7981 */ /* 0x004ee4000c1e1100 */
[----:B---3--:R-:W-:-:S05]  /*3a40*/  PRMT R89, R157, 0x8880, RZ ;  /* 0x000088809d597816 */ /* 0x008fca00000000ff */
[----:B------:R-:W-:-:S07]  /*3a50*/  IMAD R22, R89, R156, RZ ;  /* 0x0000009c59167224 */ /* 0x000fce00078e02ff */
.L_x_118:
[----:B------:R-:W-:Y:S05]  /*3a60*/  BSYNC B1 ;  /* 0x0000000000017941 */ /* 0x000fea0003800000 */
.L_x_117:
[----:B---3--:R-:W-:Y:S01]  /*3a70*/  @!P3 IMAD R89, R128, R155, R22 ;  /* 0x0000009b8059b224 */ /* 0x008fe200078e0216 */
[----:B------:R-:W-:Y:S04]  /*3a80*/  BSSY B1, `(.L_x_119) ;  /* 0x0000006000017945 */ /* 0x000fe80003800000 */
[----:B------:R3:W-:Y:S01]  /*3a90*/  @!P3 STG.E.U8 desc[UR36][R160.64+0x50], R89 ;  /* 0x00005059a000b986 */ /* 0x0007e2000c101124 */
[----:B------:R-:W-:Y:S05]  /*3aa0*/  @P5 BRA `(.L_x_120) ;  /* 0x00000000000c5947 */ /* 0x000fea0003800000 */
[----:B--2---:R-:W3:Y:S02]  /*3ab0*/  LDG.E.U8 R157, desc[UR36][R162.64+0x51] ;  /* 0x00005124a29d7981 */ /* 0x004ee4000c1e1100 */
[----:B---3--:R-:W-:-:S05]  /*3ac0*/  PRMT R89, R157, 0x8880, RZ ;  /* 0x000088809d597816 */ /* 0x008fca00000000ff */
[----:B------:R-:W-:-:S07]  /*3ad0*/  IMAD R22, R89, R156, RZ ;  /* 0x0000009c59167224 */ /* 0x000fce00078e02ff */
.L_x_120:
[----:B------:R-:W-:Y:S05]  /*3ae0*/  BSYNC B1 ;  /* 0x0000000000017941 */ /* 0x000fea0003800000 */
.L_x_119:
[----:B------:R-:W-:Y:S01]  /*3af0*/  @!P5 IMAD R129, R129, R155, R22 ;  /* 0x0000009b8181d224 */ /* 0x000fe200078e0216 */
[----:B------:R-:W-:Y:S04]  /*3b00*/  BSSY B1, `(.L_x_121) ;  /* 0x0000006000017945 */ /* 0x000fe80003800000 */
[----:B------:R0:W-:Y:S01]  /*3b10*/  @!P5 STG.E.U8 desc[UR36][R160.64+0x51], R129 ;  /* 0x00005181a000d986 */ /* 0x0001e2000c101124 */
[----:B------:R-:W-:Y:S05]  /*3b20*/  @P2 BRA `(.L_x_122) ;  /* 0x00000000000c2947 */ /* 0x000fea0003800000 */
[----:B--2---:R-:W3:Y:S02]  /*3b30*/  LDG.E.U8 R157, desc[UR36][R166.64+0x50] ;  /* 0x00005024a69d7981 */ /* 0x004ee4000c1e1100 */
[----:B---3--:R-:W-:-:S05]  /*3b40*/  PRMT R89, R157, 0x8880, RZ ;  /* 0x000088809d597816 */ /* 0x008fca00000000ff */
[----:B------:R-:W-:-:S07]  /*3b50*/  IMAD R22, R89, R156, RZ ;  /* 0x0000009c59167224 */ /* 0x000fce00078e02ff */
.L_x_122:
[----:B------:R-:W-:Y:S05]  /*3b60*/  BSYNC B1 ;  /* 0x0000000000017941 */ /* 0x000fea0003800000 */
.L_x_121:
        /* <DEDUP_REMOVED lines=11> */
.L_x_124:
[----:B------:R-:W-:Y:S05]  /*3c20*/  BSYNC B1 ;  /* 0x0000000000017941 */ /* 0x000fea0003800000 */
.L_x_123:
[----:B------:R-:W-:Y:S01]  /*3c30*/  @!P4 IMAD R131, R131, R155, R22 ;  /* 0x0000009b8383c224 */ /* 0x000fe200078e0216 */
[----:B------:R-:W-:Y:S04]  /*3c40*/  BSSY B1, `(.L_x_125) ;  /* 0x0000006000017945 */ /* 0x000fe80003800000 */
[----:B------:R0:W-:Y:S01]  /*3c50*/  @!P4 STG.E.U8 desc[UR36][R8.64+0x51], R131 ;  /* 0x000051830800c986 */ /* 0x0001e2000c101124 */
[----:B------:R-:W-:Y:S05]  /*3c60*/  @P3 BRA `(.L_x_126) ;  /* 0x00000000000c3947 */ /* 0x000fea0003800000 */
[----:B--2---:R-:W3:Y:S02]  /*3c70*/  LDG.E.U8 R157, desc[UR36][R162.64+0x58] ;  /* 0x00005824a29d7981 */ /* 0x004ee4000c1e1100 */
[----:B---3--:R-:W-:-:S05]  /*3c80*/  PRMT R89, R157, 0x8880, RZ ;  /* 0x000088809d597816 */ /* 0x008fca00000000ff */
[----:B------:R-:W-:-:S07]  /*3c90*/  IMAD R22, R89, R156, RZ ;  /* 0x0000009c59167224 */ /* 0x000fce00078e02ff */
.L_x_126:
[----:B------:R-:W-:Y:S05]  /*3ca0*/  BSYNC B1 ;  /* 0x0000000000017941 */ /* 0x000fea0003800000 */
.L_x_125:
[----:B---3--:R-:W-:Y:S01]  /*3cb0*/  @!P3 IMAD R89, R132, R155, R22 ;  /* 0x0000009b8459b224 */ /* 0x008fe200078e0216 */
[----:B------:R-:W-:Y:S04]  /*3cc0*/  BSSY B1, `(.L_x_127) ;  /* 0x0000006000017945 */ /* 0x000fe80003800000 */
[----:B------:R3:W-:Y:S01]  /*3cd0*/  @!P3 STG.E.U8 desc[UR36][R160.64+0x58], R89 ;  /* 0x00005859a000b986 */ /* 0x0007e2000c101124 */
[----:B------:R-:W-:Y:S05]  /*3ce0*/  @P5 BRA `(.L_x_128) ;  /* 0x00000000000c5947 */ /* 0x000fea0003800000 */
[----:B--2---:R-:W3:Y:S02]  /*3cf0*/  LDG.E.U8 R157, desc[UR36][R162.64+0x59] ;  /* 0x00005924a29d7981 */ /* 0x004ee4000c1e1100 */
[----:B---3--:R-:W-:-:S05]  /*3d00*/  PRMT R89, R157, 0x8880, RZ ;  /* 0x000088809d597816 */ /* 0x008fca00000000ff */
[----:B------:R-:W-:-:S07]  /*3d10*/  IMAD R22, R89, R156, RZ ;  /* 0x0000009c59167224 */ /* 0x000fce00078e02ff */
.L_x_128:
[----:B------:R-:W-:Y:S05]  /*3d20*/  BSYNC B1 ;  /* 0x0000000000017941 */ /* 0x000fea0003800000 */
.L_x_127:
[----:B------:R-:W-:Y:S01]  /*3d30*/  @!P5 IMAD R133, R133, R155, R22 ;  /* 0x0000009b8585d224 */ /* 0x000fe200078e0216 */
[----:B------:R-:W-:Y:S04]  /*3d40*/  BSSY B1, `(.L_x_129) ;  /* 0x0000006000017945 */ /* 0x000fe80003800000 */
[----:B------:R0:W-:Y:S01]  /*3d50*/  @!P5 STG.E.U8 desc[UR36][R160.64+0x59], R133 ;  /* 0x00005985a000d986 */ /* 0x0001e2000c101124 */
[----:B------:R-:W-:Y:S05]  /*3d60*/  @P2 BRA `(.L_x_130) ;  /* 0x00000000000c2947 */ /* 0x000fea0003800000 */
[----:B--2---:R-:W3:Y:S02]  /*3d70*/  LDG.E.U8 R157, desc[UR36][R166.64+0x58] ;  /* 0x00005824a69d7981 */ /* 0x004ee4000c1e1100 */
[----:B---3--:R-:W-:-:S05]  /*3d80*/  PRMT R89, R157, 0x8880, RZ ;  /* 0x000088809d597816 */ /* 0x008fca00000000ff */
[----:B------:R-:W-:-:S07]  /*3d90*/  IMAD R22, R89, R156, RZ ;  /* 0x0000009c59167224 */ /* 0x000fce00078e02ff */
.L_x_130:
[----:B------:R-:W-:Y:S05]  /*3da0*/  BSYNC B1 ;  /* 0x0000000000017941 */ /* 0x000fea0003800000 */
.L_x_129:
        /* <DEDUP_REMOVED lines=11> */
.L_x_132:
[----:B------:R-:W-:Y:S05]  /*3e60*/  BSYNC B1 ;  /* 0x0000000000017941 */ /* 0x000fea0003800000 */
.L_x_131:
[----:B------:R-:W-:Y:S01]  /*3e70*/  @!P4 IMAD R135, R135, R155, R22 ;  /* 0x0000009b8787c224 */ /* 0x000fe200078e0216 */
[----:B------:R-:W-:Y:S04]  /*3e80*/  BSSY B1, `(.L_x_133) ;  /* 0x0000006000017945 */ /* 0x000fe80003800000 */
[----:B------:R0:W-:Y:S01]  /*3e90*/  @!P4 STG.E.U8 desc[UR36][R8.64+0x59], R135 ;  /* 0x000059870800c986 */ /* 0x0001e2000c101124 */
[----:B------:R-:W-:Y:S05]  /*3ea0*/  @P3 BRA `(.L_x_134) ;  /* 0x00000000000c3947 */ /* 0x000fea0003800000 */
[----:B--2---:R-:W3:Y:S02]  /*3eb0*/  LDG.E.U8 R157, desc[UR36][R162.64+0x60] ;  /* 0x00006024a29d7981 */ /* 0x004ee4000c1e1100 */
[----:B---3--:R-:W-:-:S05]  /*3ec0*/  PRMT R89, R157, 0x8880, RZ ;  /* 0x000088809d597816 */ /* 0x008fca00000000ff */
[----:B------:R-:W-:-:S07]  /*3ed0*/  IMAD R22, R89, R156, RZ ;  /* 0x0000009c59167224 */ /* 0x000fce00078e02ff */
.L_x_134:
[----:B------:R-:W-:Y:S05]  /*3ee0*/  BSYNC B1 ;  /* 0x0000000000017941 */ /* 0x000fea0003800000 */
.L_x_133:
[----:B---3--:R-:W-:Y:S01]  /*3ef0*/  @!P3 IMAD R89, R136, R155, R22 ;  /* 0x0000009b8859b224 */ /* 0x008fe200078e0216 */
[----:B------:R-:W-:Y:S04]  /*3f00*/  BSSY B1, `(.L_x_135) ;  /* 0x0000006000017945 */ /* 0x000fe80003800000 */
[----:B------:R3:W-:Y:S01]  /*3f10*/  @!P3 STG.E.U8 desc[UR36][R160.64+0x60], R89 ;  /* 0x00006059a000b986 */ /* 0x0007e2000c101124 */
[----:B------:R-:W-:Y:S05]  /*3f20*/  @P5 BRA `(.L_x_136) ;  /* 0x00000000000c5947 */ /* 0x000fea0003800000 */
[----:B--2---:R-:W3:Y:S02]  /*3f30*/  LDG.E.U8 R157, desc[UR36][R162.64+0x61] ;  /* 0x00006124a29d7981 */ /* 0x004ee4000c1e1100 */
[----:B---3--:R-:W-:-:S05]  /*3f40*/  PRMT R89, R157, 0x8880, RZ ;  /* 0x000088809d597816 */ /* 0x008fca00000000ff */
[----:B------:R-:W-:-:S07]  /*3f50*/  IMAD R22, R89, R156, RZ ;  /* 0x0000009c59167224 */ /* 0x000fce00078e02ff */
.L_x_136:
[----:B------:R-:W-:Y:S05]  /*3f60*/  BSYNC B1 ;  /* 0x0000000000017941 */ /* 0x000fea0003800000 */
.L_x_135:
[----:B------:R-:W-:Y:S01]  /*3f70*/  @!P5 IMAD R137, R137, R155, R22 ;  /* 0x0000009b8989d224 */ /* 0x000fe200078e0216 */
[----:B------:R-:W-:Y:S04]  /*3f80*/  BSSY B1, `(.L_x_137) ;  /* 0x0000006000017945 */ /* 0x000fe80003800000 */
[----:B------:R0:W-:Y:S01]  /*3f90*/  @!P5 STG.E.U8 desc[UR36][R160.64+0x61], R137 ;  /* 0x00006189a000d986 */ /* 0x0001e2000c101124 */
[----:B------:R-:W-:Y:S05]  /*3fa0*/  @P2 BRA `(.L_x_138) ;  /* 0x00000000000c2947 */ /* 0x000fea0003800000 */
[----:B--2---:R-:W3:Y:S02]  /*3fb0*/  LDG.E.U8 R157, desc[UR36][R166.64+0x60] ;  /* 0x00006024a69d7981 */ /* 0x004ee4000c1e1100 */
[----:B---3--:R-:W-:-:S05]  /*3fc0*/  PRMT R89, R157, 0x8880, RZ ;  /* 0x000088809d597816 */ /* 0x008fca00000000ff */
[----:B------:R-:W-:-:S07]  /*3fd0*/  IMAD R22, R89, R156, RZ ;  /* 0x0000009c59167224 */ /* 0x000fce00078e02ff */
.L_x_138:
[----:B------:R-:W-:Y:S05]  /*3fe0*/  BSYNC B1 ;  /* 0x0000000000017941 */ /* 0x000fea0003800000 */
.L_x_137:
        /* <DEDUP_REMOVED lines=11> */
.L_x_140:
[----:B------:R-:W-:Y:S05]  /*40a0*/  BSYNC B1 ;  /* 0x0000000000017941 */ /* 0x000fea0003800000 */
.L_x_139:
[----:B------:R-:W-:Y:S01]  /*40b0*/  @!P4 IMAD R139, R139, R155, R22 ;  /* 0x0000009b8b8bc224 */ /* 0x000fe200078e0216 */
[----:B------:R-:W-:Y:S04]  /*40c0*/  BSSY B1, `(.L_x_141) ;  /* 0x0000006000017945 */ /* 0x000fe80003800000 */
[----:B------:R0:W-:Y:S01]  /*40d0*/  @!P4 STG.E.U8 desc[UR36][R8.64+0x61], R139 ;  /* 0x0000618b0800c986 */ /* 0x0001e2000c101124 */
[----:B------:R-:W-:Y:S05]  /*40e0*/  @P3 BRA `(.L_x_142) ;  /* 0x00000000000c3947 */ /* 0x000fea0003800000 */
[----:B--2---:R-:W3:Y:S02]  /*40f0*/  LDG.E.U8 R157, desc[UR36][R162.64+0x68] ;  /* 0x00006824a29d7981 */ /* 0x004ee4000c1e1100 */
[----:B---3--:R-:W-:-:S05]  /*4100*/  PRMT R89, R157, 0x8880, RZ ;  /* 0x000088809d597816 */ /* 0x008fca00000000ff */
[----:B------:R-:W-:-:S07]  /*4110*/  IMAD R22, R89, R156, RZ ;  /* 0x0000009c59167224 */ /* 0x000fce00078e02ff */
.L_x_142:
[----:B------:R-:W-:Y:S05]  /*4120*/  BSYNC B1 ;  /* 0x0000000000017941 */ /* 0x000fea0003800000 */
.L_x_141:
[----:B---3--:R-:W-:Y:S01]  /*4130*/  @!P3 IMAD R89, R140, R155, R22 ;  /* 0x0000009b8c59b224 */ /* 0x008fe200078e0216 */
[----:B------:R-:W-:Y:S04]  /*4140*/  BSSY B1, `(.L_x_143) ;  /* 0x0000006000017945 */ /* 0x000fe80003800000 */
[----:B------:R3:W-:Y:S01]  /*4150*/  @!P3 STG.E.U8 desc[UR36][R160.64+0x68], R89 ;  /* 0x00006859a000b986 */ /* 0x0007e2000c101124 */
[----:B------:R-:W-:Y:S05]  /*4160*/  @P5 BRA `(.L_x_144) ;  /* 0x00000000000c5947 */ /* 0x000fea0003800000 */
[----:B--2---:R-:W3:Y:S02]  /*4170*/  LDG.E.U8 R157, desc[UR36][R162.64+0x69] ;  /* 0x00006924a29d7981 */ /* 0x004ee4000c1e1100 */
[----:B---3--:R-:W-:-:S05]  /*4180*/  PRMT R89, R157, 0x8880, RZ ;  /* 0x000088809d597816 */ /* 0x008fca00000000ff */
[----:B------:R-:W-:-:S07]  /*4190*/  IMAD R22, R89, R156, RZ ;  /* 0x0000009c59167224 */ /* 0x000fce00078e02ff */
.L_x_144:
[----:B------:R-:W-:Y:S05]  /*41a0*/  BSYNC B1 ;  /* 0x0000000000017941 */ /* 0x000fea0003800000 */
.L_x_143:
[----:B------:R-:W-:Y:S01]  /*41b0*/  @!P5 IMAD R141, R141, R155, R22 ;  /* 0x0000009b8d8dd224 */ /* 0x000fe200078e0216 */
[----:B------:R-:W-:Y:S04]  /*41c0*/  BSSY B1, `(.L_x_145) ;  /* 0x0000006000017945 */ /* 0x000fe80003800000 */
[----:B------:R0:W-:Y:S01]  /*41d0*/  @!P5 STG.E.U8 desc[UR36][R160.64+0x69], R141 ;  /* 0x0000698da000d986 */ /* 0x0001e2000c101124 */
[----:B------:R-:W-:Y:S05]  /*41e0*/  @P2 BRA `(.L_x_146) ;  /* 0x00000000000c2947 */ /* 0x000fea0003800000 */
[----:B--2---:R-:W3:Y:S02]  /*41f0*/  LDG.E.U8 R157, desc[UR36][R166.64+0x68] ;  /* 0x00006824a69d7981 */ /* 0x004ee4000c1e1100 */
[----:B---3--:R-:W-:-:S05]  /*4200*/  PRMT R89, R157, 0x8880, RZ ;  /* 0x000088809d597816 */ /* 0x008fca00000000ff */
[----:B------:R-:W-:-:S07]  /*4210*/  IMAD R22, R89, R156, RZ ;  /* 0x0000009c59167224 */ /* 0x000fce00078e02ff */
.L_x_146:
[----:B------:R-:W-:Y:S05]  /*4220*/  BSYNC B1 ;  /* 0x0000000000017941 */ /* 0x000fea0003800000 */
.L_x_145:
        /* <DEDUP_REMOVED lines=11> */
.L_x_148:
[----:B------:R-:W-:Y:S05]  /*42e0*/  BSYNC B1 ;  /* 0x0000000000017941 */ /* 0x000fea0003800000 */
.L_x_147:
[----:B------:R-:W-:Y:S01]  /*42f0*/  @!P4 IMAD R143, R143, R155, R22 ;  /* 0x0000009b8f8fc224 */ /* 0x000fe200078e0216 */
[----:B------:R-:W-:Y:S04]  /*4300*/  BSSY B1, `(.L_x_149) ;  /* 0x0000006000017945 */ /* 0x000fe80003800000 */
[----:B------:R0:W-:Y:S01]  /*4310*/  @!P4 STG.E.U8 desc[UR36][R8.64+0x69], R143 ;  /* 0x0000698f0800c986 */ /* 0x0001e2000c101124 */
[----:B------:R-:W-:Y:S05]  /*4320*/  @P3 BRA `(.L_x_150) ;  /* 0x00000000000c3947 */ /* 0x000fea0003800000 */
[----:B--2---:R-:W3:Y:S02]  /*4330*/  LDG.E.U8 R157, desc[UR36][R162.64+0x70] ;  /* 0x00007024a29d7981 */ /* 0x004ee4000c1e1100 */
[----:B---3--:R-:W-:-:S05]  /*4340*/  PRMT R89, R157, 0x8880, RZ ;  /* 0x000088809d597816 */ /* 0x008fca00000000ff */
[----:B------:R-:W-:-:S07]  /*4350*/  IMAD R22, R89, R156, RZ ;  /* 0x0000009c59167224 */ /* 0x000fce00078e02ff */
.L_x_150:
[----:B------:R-:W-:Y:S05]  /*4360*/  BSYNC B1 ;  /* 0x0000000000017941 */ /* 0x000fea0003800000 */
.L_x_149:
[----:B---3--:R-:W-:Y:S01]  /*4370*/  @!P3 IMAD R89, R144, R155, R22 ;  /* 0x0000009b9059b224 */ /* 0x008fe200078e0216 */
[----:B------:R-:W-:Y:S04]  /*4380*/  BSSY B1, `(.L_x_151) ;  /* 0x0000006000017945 */ /* 0x000fe80003800000 */
[----:B------:R3:W-:Y:S01]  /*4390*/  @!P3 STG.E.U8 desc[UR36][R160.64+0x70], R89 ;  /* 0x00007059a000b986 */ /* 0x0007e2000c101124 */
[----:B------:R-:W-:Y:S05]  /*43a0*/  @P5 BRA `(.L_x_152) ;  /* 0x00000000000c5947 */ /* 0x000fea0003800000 */
[----:B--2---:R-:W3:Y:S02]  /*43b0*/  LDG.E.U8 R157, desc[UR36][R162.64+0x71] ;  /* 0x00007124a29d7981 */ /* 0x004ee4000c1e1100 */
[----:B---3--:R-:W-:-:S05]  /*43c0*/  PRMT R89, R157, 0x8880, RZ ;  /* 0x000088809d597816 */ /* 0x008fca00000000ff */
[----:B------:R-:W-:-:S07]  /*43d0*/  IMAD R22, R89, R156, RZ ;  /* 0x0000009c59167224 */ /* 0x000fce00078e02ff */
.L_x_152:
[----:B------:R-:W-:Y:S05]  /*43e0*/  BSYNC B1 ;  /* 0x0000000000017941 */ /* 0x000fea0003800000 */
.L_x_151:
[----:B------:R-:W-:Y:S01]  /*43f0*/  @!P5 IMAD R145, R145, R155, R22 ;  /* 0x0000009b9191d224 */ /* 0x000fe200078e0216 */
[----:B------:R-:W-:Y:S04]  /*4400*/  BSSY B1, `(.L_x_153) ;  /* 0x0000006000017945 */ /* 0x000fe80003800000 */
[----:B------:R0:W-:Y:S01]  /*4410*/  @!P5 STG.E.U8 desc[UR36][R160.64+0x71], R145 ;  /* 0x00007191a000d986 */ /* 0x0001e2000c101124 */
[----:B------:R-:W-:Y:S05]  /*4420*/  @P2 BRA `(.L_x_154) ;  /* 0x00000000000c2947 */ /* 0x000fea0003800000 */
[----:B--2---:R-:W3:Y:S02]  /*4430*/  LDG.E.U8 R157, desc[UR36][R166.64+0x70] ;  /* 0x00007024a69d7981 */ /* 0x004ee4000c1e1100 */
[----:B---3--:R-:W-:-:S05]  /*4440*/  PRMT R89, R157, 0x8880, RZ ;  /* 0x000088809d597816 */ /* 0x008fca00000000ff */
[----:B------:R-:W-:-:S07]  /*4450*/  IMAD R22, R89, R156, RZ ;  /* 0x0000009c59167224 */ /* 0x000fce00078e02ff */
.L_x_154:
[----:B------:R-:W-:Y:S05]  /*4460*/  BSYNC B1 ;  /* 0x0000000000017941 */ /* 0x000fea0003800000 */
.L_x_153:
[C---:B------:R-:W-:Y:S01]  /*4470*/  ISETP.LT.OR P4, PT, R3.reuse, 0x72, !P1 ;  /* 0x000000720300780c */ /* 0x040fe20004f81670 */
[----:B---3--:R-:W-:Y:S01]  /*4480*/  @!P2 IMAD R89, R146, R155, R22 ;  /* 0x0000009b9259a224 */ /* 0x008fe200078e0216 */
[----:B------:R-:W-:Y:S01]  /*4490*/  BSSY B1, `(.L_x_155) ;  /* 0x000000b000017945 */ /* 0x000fe20003800000 */
[----:B------:R-:W-:Y:S02]  /*44a0*/  ISETP.LT.OR P3, PT, R3, 0x79, !P0 ;  /* 0x000000790300780c */ /* 0x000fe40004761670 */
[----:B------:R-:W-:Y:S01]  /*44b0*/  IADD3 R153, P5, R153, 0x80, RZ ;  /* 0x0000008099997810 */ /* 0x000fe20007fbe0ff */
[----:B------:R3:W-:Y:S01]  /*44c0*/  @!P2 STG.E.U8 desc[UR36][R8.64+0x70], R89 ;  /* 0x000070590800a986 */ /* 0x0007e2000c101124 */
[C---:B------:R-:W-:Y:S02]  /*44d0*/  ISETP.LT.OR P2, PT, R3.reuse, 0x79, !P1 ;  /* 0x000000790300780c */ /* 0x040fe40004f41670 */
[C---:B------:R-:W-:Y:S02]  /*44e0*/  ISETP.LT.OR P0, PT, R3.reuse, 0x7a, !P0 ;  /* 0x0000007a0300780c */ /* 0x040fe40004701670 */
[----:B------:R-:W-:-:S02]  /*44f0*/  ISETP.LT.OR P1, PT, R3, 0x7a, !P1 ;  /* 0x0000007a0300780c */ /* 0x000fc40004f21670 */
[----:B------:R-:W-:Y:S11]  /*4500*/  @P4 BRA `(.L_x_156) ;  /* 0x00000000000c4947 */ /* 0x000ff60003800000 */
[----:B--2---:R-:W3:Y:S02]  /*4510*/  LDG.E.U8 R157, desc[UR36][R166.64+0x71] ;  /* 0x00007124a69d7981 */ /* 0x004ee4000c1e1100 */
[----:B---3--:R-:W-:-:S05]  /*4520*/  PRMT R89, R157, 0x8880, RZ ;  /* 0x000088809d597816 */ /* 0x008fca00000000ff */
[----:B------:R-:W-:-:S07]  /*4530*/  IMAD R22, R89, R156, RZ ;  /* 0x0000009c59167224 */ /* 0x000fce00078e02ff */
.L_x_156:
[----:B------:R-:W-:Y:S05]  /*4540*/  BSYNC B1 ;  /* 0x0000000000017941 */ /* 0x000fea0003800000 */
.L_x_155:
[----:B------:R-:W-:Y:S01]  /*4550*/  @!P4 IMAD R147, R147, R155, R22 ;  /* 0x0000009b9393c224 */ /* 0x000fe200078e0216 */
[----:B------:R-:W-:Y:S04]  /*4560*/  BSSY B1, `(.L_x_157) ;  /* 0x0000006000017945 */ /* 0x000fe80003800000 */
[----:B------:R0:W-:Y:S01]  /*4570*/  @!P4 STG.E.U8 desc[UR36][R8.64+0x71], R147 ;  /* 0x000071930800c986 */ /* 0x0001e2000c101124 */
[----:B------:R-:W-:Y:S05]  /*4580*/  @P3 BRA `(.L_x_158) ;  /* 0x00000000000c3947 */ /* 0x000fea0003800000 */
[----:B--2---:R-:W3:Y:S02]  /*4590*/  LDG.E.U8 R157, desc[UR36][R162.64+0x78] ;  /* 0x00007824a29d7981 */ /* 0x004ee4000c1e1100 */
[----:B---3--:R-:W-:-:S05]  /*45a0*/  PRMT R89, R157, 0x8880, RZ ;  /* 0x000088809d597816 */ /* 0x008fca00000000ff */
[----:B------:R-:W-:-:S07]  /*45b0*/  IMAD R22, R89, R156, RZ ;  /* 0x0000009c59167224 */ /* 0x000fce00078e02ff */
.L_x_158:
[----:B------:R-:W-:Y:S05]  /*45c0*/  BSYNC B1 ;  /* 0x0000000000017941 */ /* 0x000fea0003800000 */
.L_x_157:
[----:B---3--:R-:W-:Y:S01]  /*45d0*/  @!P3 IMAD R89, R148, R155, R22 ;  /* 0x0000009b9459b224 */ /* 0x008fe200078e0216 */
[----:B------:R-:W-:Y:S01]  /*45e0*/  BSSY B1, `(.L_x_159) ;  /* 0x0000007000017945 */ /* 0x000fe20003800000 */
[----:B----4-:R-:W-:-:S03]  /*45f0*/  IMAD.X R91, RZ, RZ, R5, P5 ;  /* 0x000000ffff5b7224 */ /* 0x010fc600028e0605 */
[----:B------:R3:W-:Y:S01]  /*4600*/  @!P3 STG.E.U8 desc[UR36][R160.64+0x78], R89 ;  /* 0x00007859a000b986 */ /* 0x0007e2000c101124 */
[----:B------:R-:W-:Y:S05]  /*4610*/  @P0 BRA `(.L_x_160) ;  /* 0x00000000000c0947 */ /* 0x000fea0003800000 */
[----:B--2---:R-:W2:Y:S02]  /*4620*/  LDG.E.U8 R157, desc[UR36][R162.64+0x79] ;  /* 0x00007924a29d7981 */ /* 0x004ea4000c1e1100 */
[----:B--2---:R-:W-:-:S05]  /*4630*/  PRMT R5, R157, 0x8880, RZ ;  /* 0x000088809d057816 */ /* 0x004fca00000000ff */
[----:B------:R-:W-:-:S07]  /*4640*/  IMAD R22, R5, R156, RZ ;  /* 0x0000009c05167224 */ /* 0x000fce00078e02ff */
.L_x_160:
[----:B------:R-:W-:Y:S05]  /*4650*/  BSYNC B1 ;  /* 0x0000000000017941 */ /* 0x000fea0003800000 */
.L_x_159:
[----:B------:R-:W-:Y:S01]  /*4660*/  @!P0 IMAD R149, R149, R155, R22 ;  /* 0x0000009b95958224 */ /* 0x000fe200078e0216 */
[----:B------:R-:W-:Y:S01]  /*4670*/  BSSY B1, `(.L_x_161) ;  /* 0x0000007000017945 */ /* 0x000fe20003800000 */
[----:B------:R-:W-:-:S03]  /*4680*/  IMAD R4, R91, R158, RZ ;  /* 0x0000009e5b047224 */ /* 0x000fc600078e02ff */
[----:B------:R4:W-:Y:S01]  /*4690*/  @!P0 STG.E.U8 desc[UR36][R160.64+0x79], R149 ;  /* 0x00007995a0008986 */ /* 0x0009e2000c101124 */
[----:B------:R-:W-:Y:S05]  /*46a0*/  @P2 BRA `(.L_x_162) ;  /* 0x00000000000c2947 */ /* 0x000fea0003800000 */
[----:B--2---:R-:W2:Y:S02]  /*46b0*/  LDG.E.U8 R157, desc[UR36][R166.64+0x78] ;  /* 0x00007824a69d7981 */ /* 0x004ea4000c1e1100 */
[----:B--2---:R-:W-:-:S05]  /*46c0*/  PRMT R5, R157, 0x8880, RZ ;  /* 0x000088809d057816 */ /* 0x004fca00000000ff */
[----:B------:R-:W-:-:S07]  /*46d0*/  IMAD R22, R5, R156, RZ ;  /* 0x0000009c05167224 */ /* 0x000fce00078e02ff */
.L_x_162:
[----:B------:R-:W-:Y:S05]  /*46e0*/  BSYNC B1 ;  /* 0x0000000000017941 */ /* 0x000fea0003800000 */
.L_x_161:
[----:B------:R-:W-:Y:S01]  /*46f0*/  @!P2 IMAD R5, R150, R155, R22 ;  /* 0x0000009b9605a224 */ /* 0x000fe200078e0216 */
[----:B------:R-:W-:Y:S01]  /*4700*/  BSSY B1, `(.L_x_163) ;  /* 0x0000009000017945 */ /* 0x000fe20003800000 */
[C---:B---3--:R-:W-:Y:S02]  /*4710*/  IMAD R89, R153.reuse, R159, R4 ;  /* 0x0000009f99597224 */ /* 0x048fe400078e0204 */
[CC--:B------:R-:W-:Y:S01]  /*4720*/  IMAD.WIDE.U32 R164, R153.reuse, R158.reuse, R164 ;  /* 0x0000009e99a47225 */ /* 0x0c0fe200078e00a4 */
[----:B------:R3:W-:Y:S03]  /*4730*/  @!P2 STG.E.U8 desc[UR36][R8.64+0x78], R5 ;  /* 0x000078050800a986 */ /* 0x0007e6000c101124 */
[----:B------:R-:W-:Y:S01]  /*4740*/  IMAD.WIDE.U32 R158, R153, R158, R20 ;  /* 0x0000009e999e7225 */ /* 0x000fe200078e0014 */
[----:B------:R-:W-:Y:S06]  /*4750*/  @P1 BRA `(.L_x_164) ;  /* 0x00000000000c1947 */ /* 0x000fec0003800000 */
[----:B--2---:R-:W3:Y:S02]  /*4760*/  LDG.E.U8 R157, desc[UR36][R166.64+0x79] ;  /* 0x00007924a69d7981 */ /* 0x004ee4000c1e1100 */
[----:B---3--:R-:W-:-:S05]  /*4770*/  PRMT R5, R157, 0x8880, RZ ;  /* 0x000088809d057816 */ /* 0x008fca00000000ff */
[----:B------:R-:W-:-:S07]  /*4780*/  IMAD R22, R5, R156, RZ ;  /* 0x0000009c05167224 */ /* 0x000fce00078e02ff */
.L_x_164:
[----:B------:R-:W-:Y:S05]  /*4790*/  BSYNC B1 ;  /* 0x0000000000017941 */ /* 0x000fea0003800000 */
.L_x_163:
[----:B------:R-:W-:Y:S01]  /*47a0*/  @!P1 IMAD R151, R151, R155, R22 ;  /* 0x0000009b97979224 */ /* 0x000fe200078e0216 */
[----:B------:R-:W-:Y:S01]  /*47b0*/  ISETP.GE.AND P2, PT, R0, 0x81, PT ;  /* 0x000000810000780c */ /* 0x000fe20003f46270 */
[----:B------:R-:W-:Y:S01]  /*47c0*/  BSSY B1, `(.L_x_165) ;  /* 0x000000c000017945 */ /* 0x000fe20003800000 */
[----:B------:R-:W-:Y:S02]  /*47d0*/  IADD3 R4, P5, R158, R12, RZ ;  /* 0x0000000c9e047210 */ /* 0x000fe40007fbe0ff */
[----:B------:R0:W-:Y:S01]  /*47e0*/  @!P1 STG.E.U8 desc[UR36][R8.64+0x79], R151 ;  /* 0x0000799708009986 */ /* 0x0001e2000c101124 */
[----:B------:R-:W-:Y:S02]  /*47f0*/  ISETP.LT.OR P1, PT, R3, 0x1, !P2 ;  /* 0x000000010300780c */ /* 0x000fe40005721670 */
[----:B---3--:R-:W-:Y:S02]  /*4800*/  IADD3.X R5, R13, R159, R89, P5, !PT ;  /* 0x0000009f0d057210 */ /* 0x008fe40002ffe459 */
[----:B------:R-:W-:-:S02]  /*4810*/  ISETP.GE.AND P0, PT, R0, 0x89, PT ;  /* 0x000000890000780c */ /* 0x000fc40003f06270 */
[----:B------:R-:W-:Y:S02]  /*4820*/  IADD3 R12, P4, P3, R14, R12, R164 ;  /* 0x0000000c0e0c7210 */ /* 0x000fe40007b9e0a4 */
[----:B------:R-:W-:-:S05]  /*4830*/  ISETP.LT.OR P5, PT, R3, 0x2, !P2 ;  /* 0x000000020300780c */ /* 0x000fca00057a1670 */
[----:B0-----:R-:W-:Y:S08]  /*4840*/  @P1 BRA `(.L_x_166) ;  /* 0x00000000000c1947 */ /* 0x001ff00003800000 */
[----:B--2---:R-:W2:Y:S02]  /*4850*/  LDG.E.U8 R157, desc[UR36][R4.64] ;  /* 0x00000024049d7981 */ /* 0x004ea4000c1e1100 */
[----:B--2---:R-:W-:-:S05]  /*4860*/  PRMT R9, R157, 0x8880, RZ ;  /* 0x000088809d097816 */ /* 0x004fca00000000ff */
[----:B------:R-:W-:-:S07]  /*4870*/  IMAD R22, R9, R156, RZ ;  /* 0x0000009c09167224 */ /* 0x000fce00078e02ff */
.L_x_166:
[----:B------:R-:W-:Y:S05]  /*4880*/  BSYNC B1 ;  /* 0x0000000000017941 */ /* 0x000fea0003800000 */
.L_x_165:
[----:B------:R-:W-:Y:S01]  /*4890*/  @!P1 IMAD R9, R24, R155, R22 ;  /* 0x0000009b18099224 */ /* 0x000fe200078e0216 */
[----:B------:R-:W-:Y:S01]  /*48a0*/  BSSY B1, `(.L_x_167) ;  /* 0x0000007000017945 */ /* 0x000fe20003800000 */
[----:B------:R-:W-:-:S03]  /*48b0*/  IMAD.IADD R164, R89, 0x1, R165 ;  /* 0x0000000159a47824 */ /* 0x000fc600078e02a5 */
[----:B------:R0:W-:Y:S01]  /*48c0*/  @!P1 STG.E.U8 desc[UR36][R6.64], R9 ;  /* 0x0000000906009986 */ /* 0x0001e2000c101124 */
[----:B------:R-:W-:Y:S05]  /*48d0*/  @P5 BRA `(.L_x_168) ;  /* 0x00000000000c5947 */ /* 0x000fea0003800000 */
[----:B--2---:R-:W0:Y:S02]  /*48e0*/  LDG.E.U8 R157, desc[UR36][R4.64+0x1] ;  /* 0x00000124049d7981 */ /* 0x004e24000c1e1100 */
[----:B0-----:R-:W-:-:S05]  /*48f0*/  PRMT R9, R157, 0x8880, RZ ;  /* 0x000088809d097816 */ /* 0x001fca00000000ff */
[----:B------:R-:W-:-:S07]  /*4900*/  IMAD R22, R9, R156, RZ ;  /* 0x0000009c09167224 */ /* 0x000fce00078e02ff */
.L_x_168:
[----:B------:R-:W-:Y:S05]  /*4910*/  BSYNC B1 ;  /* 0x0000000000017941 */ /* 0x000fea0003800000 */
.L_x_167:
[----:B------:R-:W-:Y:S01]  /*4920*/  ISETP.LT.OR P1, PT, R3, 0x1, !P0 ;  /* 0x000000010300780c */ /* 0x000fe20004721670 */
[----:B------:R-:W-:Y:S01]  /*4930*/  @!P5 IMAD R25, R25, R155, R22 ;  /* 0x0000009b1919d224 */ /* 0x000fe200078e0216 */
[----:B------:R-:W-:Y:S01]  /*4940*/  BSSY B1, `(.L_x_169) ;  /* 0x000000a000017945 */ /* 0x000fe20003800000 */
[----:B------:R-:W-:Y:S02]  /*4950*/  IADD3.X R13, R21, R13, R164, P4, P3 ;  /* 0x0000000d150d7210 */ /* 0x000fe400027e64a4 */
[C---:B------:R-:W-:Y:S01]  /*4960*/  ISETP.LT.OR P4, PT, R3.reuse, 0x2, !P0 ;  /* 0x000000020300780c */ /* 0x040fe20004781670 */
[----:B------:R3:W-:Y:S01]  /*4970*/  @!P5 STG.E.U8 desc[UR36][R6.64+0x1], R25 ;  /* 0x000001190600d986 */ /* 0x0007e2000c101124 */
[C---:B------:R-:W-:Y:S02]  /*4980*/  ISETP.LT.OR P5, PT, R3.reuse, 0x9, !P2 ;  /* 0x000000090300780c */ /* 0x040fe400057a1670 */
[----:B------:R-:W-:-:S04]  /*4990*/  ISETP.LT.OR P3, PT, R3, 0xa, !P2 ;  /* 0x0000000a0300780c */ /* 0x000fc80005761670 */
[----:B------:R-:W-:Y:S09]  /*49a0*/  @P1 BRA `(.L_x_170) ;  /* 0x00000000000c1947 */ /* 0x000ff20003800000 */
[----:B--2---:R-:W0:Y:S02]  /*49b0*/  LDG.E.U8 R157, desc[UR36][R12.64] ;  /* 0x000000240c9d7981 */ /* 0x004e24000c1e1100 */
[----:B0-----:R-:W-:-:S05]  /*49c0*/  PRMT R9, R157, 0x8880, RZ ;  /* 0x000088809d097816 */ /* 0x001fca00000000ff */
[----:B------:R-:W-:-:S07]  /*49d0*/  IMAD R22, R9, R156, RZ ;  /* 0x0000009c09167224 */ /* 0x000fce00078e02ff */
.L_x_170:
[----:B------:R-:W-:Y:S05]  /*49e0*/  BSYNC B1 ;  /* 0x0000000000017941 */ /* 0x000fea0003800000 */
.L_x_169:
[----:B0-----:R-:W-:Y:S01]  /*49f0*/  @!P1 IMAD R9, R26, R155, R22 ;  /* 0x0000009b1a099224 */ /* 0x001fe200078e0216 */
[----:B------:R-:W-:Y:S04]  /*4a00*/  BSSY B1, `(.L_x_171) ;  /* 0x0000006000017945 */ /* 0x000fe80003800000 */
[----:B------:R0:W-:Y:S01]  /*4a10*/  @!P1 STG.E.U8 desc[UR36][R10.64], R9 ;  /* 0x000000090a009986 */ /* 0x0001e2000c101124 */
[----:B------:R-:W-:Y:S05]  /*4a20*/  @P4 BRA `(.L_x_172) ;  /* 0x00000000000c4947 */ /* 0x000fea0003800000 */
[----:B--2---:R-:W0:Y:S02]  /*4a30*/  LDG.E.U8 R157, desc[UR36][R12.64+0x1] ;  /* 0x000001240c9d7981 */ /* 0x004e24000c1e1100 */
[----:B0-----:R-:W-:-:S05]  /*4a40*/  PRMT R9, R157, 0x8880, RZ ;  /* 0x000088809d097816 */ /* 0x001fca00000000ff */
[----:B------:R-:W-:-:S07]  /*4a50*/  IMAD R22, R9, R156, RZ ;  /* 0x0000009c09167224 */ /* 0x000fce00078e02ff */
.L_x_172:
[----:B------:R-:W-:Y:S05]  /*4a60*/  BSYNC B1 ;  /* 0x0000000000017941 */ /* 0x000fea0003800000 */
.L_x_171:
[----:B------:R-:W-:Y:S01]  /*4a70*/  @!P4 IMAD R27, R27, R155, R22 ;  /* 0x0000009b1b1bc224 */ /* 0x000fe200078e0216 */
[----:B------:R-:W-:Y:S04]  /*4a80*/  BSSY B1, `(.L_x_173) ;  /* 0x0000006000017945 */ /* 0x000fe80003800000 */
[----:B------:R0:W-:Y:S01]  /*4a90*/  @!P4 STG.E.U8 desc[UR36][R10.64+0x1], R27 ;  /* 0x0000011b0a00c986 */ /* 0x0001e2000c101124 */
[----:B------:R-:W-:Y:S05]  /*4aa0*/  @P5 BRA `(.L_x_174) ;  /* 0x00000000000c5947 */ /* 0x000fea0003800000 */
[----:B--2---:R-:W0:Y:S02]  /*4ab0*/  LDG.E.U8 R157, desc[UR36][R4.64+0x8] ;  /* 0x00000824049d7981 */ /* 0x004e24000c1e1100 */
[----:B0-----:R-:W-:-:S05]  /*4ac0*/  PRMT R9, R157, 0x8880, RZ ;  /* 0x000088809d097816 */ /* 0x001fca00000000ff */
[----:B------:R-:W-:-:S07]  /*4ad0*/  IMAD R22, R9, R156, RZ ;  /* 0x0000009c09167224 */ /* 0x000fce00078e02ff */
.L_x_174:
[----:B------:R-:W-:Y:S05]  /*4ae0*/  BSYNC B1 ;  /* 0x0000000000017941 */ /* 0x000fea0003800000 */
.L_x_173:
[----:B0-----:R-:W-:Y:S01]  /*4af0*/  @!P5 IMAD R9, R28, R155, R22 ;  /* 0x0000009b1c09d224 */ /* 0x001fe200078e0216 */
[----:B------:R-:W-:Y:S04]  /*4b00*/  BSSY B1, `(.L_x_175) ;  /* 0x0000006000017945 */ /* 0x000fe80003800000 */
[----:B------:R0:W-:Y:S01]  /*4b10*/  @!P5 STG.E.U8 desc[UR36][R6.64+0x8], R9 ;  /* 0x000008090600d986 */ /* 0x0001e2000c101124 */
[----:B------:R-:W-:Y:S05]  /*4b20*/  @P3 BRA `(.L_x_176) ;  /* 0x00000000000c3947 */ /* 0x000fea0003800000 */
[----:B--2---:R-:W0:Y:S02]  /*4b30*/  LDG.E.U8 R157, desc[UR36][R4.64+0x9] ;  /* 0x00000924049d7981 */ /* 0x004e24000c1e1100 */
[----:B0-----:R-:W-:-:S05]  /*4b40*/  PRMT R9, R157, 0x8880, RZ ;  /* 0x000088809d097816 */ /* 0x001fca00000000ff */
[----:B------:R-:W-:-:S07]  /*4b50*/  IMAD R22, R9, R156, RZ ;  /* 0x0000009c09167224 */ /* 0x000fce00078e02ff */
.L_x_176:
[----:B------:R-:W-:Y:S05]  /*4b60*/  BSYNC B1 ;  /* 0x0000000000017941 */ /* 0x000fea0003800000 */
.L_x_175:
[----:B------:R-:W-:Y:S01]  /*4b70*/  ISETP.LT.OR P5, PT, R3, 0x9, !P0 ;  /* 0x000000090300780c */ /* 0x000fe200047a1670 */
[----:B------:R-:W-:Y:S01]  /*4b80*/  @!P3 IMAD R29, R29, R155, R22 ;  /* 0x0000009b1d1db224 */ /* 0x000fe200078e0216 */
[----:B------:R-:W-:Y:S01]  /*4b90*/  BSSY B1, `(.L_x_177) ;  /* 0x0000009000017945 */ /* 0x000fe20003800000 */
[C---:B------:R-:W-:Y:S02]  /*4ba0*/  ISETP.LT.OR P4, PT, R3.reuse, 0xa, !P0 ;  /* 0x0000000a0300780c */ /* 0x040fe40004781670 */
[C---:B------:R-:W-:Y:S01]  /*4bb0*/  ISETP.LT.OR P1, PT, R3.reuse, 0x12, !P2 ;  /* 0x000000120300780c */ /* 0x040fe20005721670 */
[----:B------:R0:W-:Y:S01]  /*4bc0*/  @!P3 STG.E.U8 desc[UR36][R6.64+0x9], R29 ;  /* 0x0000091d0600b986 */ /* 0x0001e2000c101124 */
[----:B------:R-:W-:-:S06]  /*4bd0*/  ISETP.LT.OR P3, PT, R3, 0x11, !P2 ;  /* 0x000000110300780c */ /* 0x000fcc0005761670 */
[----:B------:R-:W-:Y:S07]  /*4be0*/  @P5 BRA `(.L_x_178) ;  /* 0x00000000000c5947 */ /* 0x000fee0003800000 */
[----:B--2---:R-:W0:Y:S02]  /*4bf0*/  LDG.E.U8 R157, desc[UR36][R12.64+0x8] ;  /* 0x000008240c9d7981 */ /* 0x004e24000c1e1100 */
[----:B0-----:R-:W-:-:S05]  /*4c00*/  PRMT R9, R157, 0x8880, RZ ;  /* 0x000088809d097816 */ /* 0x001fca00000000ff */
[----:B------:R-:W-:-:S07]  /*4c10*/  IMAD R22, R9, R156, RZ ;  /* 0x0000009c09167224 */ /* 0x000fce00078e02ff */
.L_x_178:
[----:B------:R-:W-:Y:S05]  /*4c20*/  BSYNC B1 ;  /* 0x0000000000017941 */ /* 0x000fea0003800000 */
.L_x_177:
[----:B0-----:R-:W-:Y:S01]  /*4c30*/  @!P5 IMAD R9, R30, R155, R22 ;  /* 0x0000009b1e09d224 */ /* 0x001fe200078e0216 */
[----:B------:R-:W-:Y:S04]  /*4c40*/  BSSY B1, `(.L_x_179) ;  /* 0x0000006000017945 */ /* 0x000fe80003800000 */
[----:B------:R0:W-:Y:S01]  /*4c50*/  @!P5 STG.E.U8 desc[UR36][R10.64+0x8], R9 ;  /* 0x000008090a00d986 */ /* 0x0001e2000c101124 */
[----:B------:R-:W-:Y:S05]  /*4c60*/  @P4 BRA `(.L_x_180) ;  /* 0x00000000000c4947 */ /* 0x000fea0003800000 */
[----:B--2---:R-:W0:Y:S02]  /*4c70*/  LDG.E.U8 R157, desc[UR36][R12.64+0x9] ;  /* 0x000009240c9d7981 */ /* 0x004e24000c1e1100 */
[----:B0-----:R-:W-:-:S05]  /*4c80*/  PRMT R9, R157, 0x8880, RZ ;  /* 0x000088809d097816 */ /* 0x001fca00000000ff */
[----:B------:R-:W-:-:S07]  /*4c90*/  IMAD R22, R9, R156, RZ ;  /* 0x0000009c09167224 */ /* 0x000fce00078e02ff */
.L_x_180:
[----:B------:R-:W-:Y:S05]  /*4ca0*/  BSYNC B1 ;  /* 0x0000000000017941 */ /* 0x000fea0003800000 */
.L_x_179:
[----:B------:R-:W-:Y:S01]  /*4cb0*/  @!P4 IMAD R31, R31, R155, R22 ;  /* 0x0000009b1f1fc224 */ /* 0x000fe200078e0216 */
[----:B------:R-:W-:Y:S04]  /*4cc0*/  BSSY B1, `(.L_x_181) ;  /* 0x0000006000017945 */ /* 0x000fe80003800000 */
[----:B------:R0:W-:Y:S01]  /*4cd0*/  @!P4 STG.E.U8 desc[UR36][R10.64+0x9], R31 ;  /* 0x0000091f0a00c986 */ /* 0x0001e2000c101124 */
[----:B------:R-:W-:Y:S05]  /*4ce0*/  @P3 BRA `(.L_x_182) ;  /* 0x00000000000c3947 */ /* 0x000fea0003800000 */
[----:B--2---:R-:W0:Y:S02]  /*4cf0*/  LDG.E.U8 R157, desc[UR36][R4.64+0x10] ;  /* 0x00001024049d7981 */ /* 0x004e24000c1e1100 */
[----:B0-----:R-:W-:-:S05]  /*4d00*/  PRMT R9, R157, 0x8880, RZ ;  /* 0x000088809d097816 */ /* 0x001fca00000000ff */
[----:B------:R-:W-:-:S07]  /*4d10*/  IMAD R22, R9, R156, RZ ;  /* 0x0000009c09167224 */ /* 0x000fce00078e02ff */
.L_x_182:
[----:B------:R-:W-:Y:S05]  /*4d20*/  BSYNC B1 ;  /* 0x0000000000017941 */ /* 0x000fea0003800000 */
.L_x_181:
[----:B0-----:R-:W-:Y:S01]  /*4d30*/  @!P3 IMAD R9, R32, R155, R22 ;  /* 0x0000009b2009b224 */ /* 0x001fe200078e0216 */
[----:B------:R-:W-:Y:S04]  /*4d40*/  BSSY B1, `(.L_x_183) ;  /* 0x0000006000017945 */ /* 0x000fe80003800000 */
[----:B------:R0:W-:Y:S01]  /*4d50*/  @!P3 STG.E.U8 desc[UR36][R6.64+0x10], R9 ;  /* 0x000010090600b986 */ /* 0x0001e2000c101124 */
[----:B------:R-:W-:Y:S05]  /*4d60*/  @P1 BRA `(.L_x_184) ;  /* 0x00000000000c1947 */ /* 0x000fea0003800000 */
[----:B--2---:R-:W0:Y:S02]  /*4d70*/  LDG.E.U8 R157, desc[UR36][R4.64+0x11] ;  /* 0x00001124049d7981 */ /* 0x004e24000c1e1100 */
[----:B0-----:R-:W-:-:S05]  /*4d80*/  PRMT R9, R157, 0x8880, RZ ;  /* 0x000088809d097816 */ /* 0x001fca00000000ff */
[----:B------:R-:W-:-:S07]  /*4d90*/  IMAD R22, R9, R156, RZ ;  /* 0x0000009c09167224 */ /* 0x000fce00078e02ff */
.L_x_184:
[----:B------:R-:W-:Y:S05]  /*4da0*/  BSYNC B1 ;  /* 0x0000000000017941 */ /* 0x000fea0003800000 */
.L_x_183:
        /* <DEDUP_REMOVED lines=11> */
.L_x_186:
[----:B------:R-:W-:Y:S05]  /*4e60*/  BSYNC B1 ;  /* 0x0000000000017941 */ /* 0x000fea0003800000 */
.L_x_185:
[----:B0-----:R-:W-:Y:S01]  /*4e70*/  @!P4 IMAD R9, R34, R155, R22 ;  /* 0x0000009b2209c224 */ /* 0x001fe200078e0216 */
[----:B------:R-:W-:Y:S04]  /*4e80*/  BSSY B1, `(.L_x_187) ;  /* 0x0000006000017945 */ /* 0x000fe80003800000 */
[----:B------:R0:W-:Y:S01]  /*4e90*/  @!P4 STG.E.U8 desc[UR36][R10.64+0x10], R9 ;  /* 0x000010090a00c986 */ /* 0x0001e2000c101124 */
[----:B------:R-:W-:Y:S05]  /*4ea0*/  @P3 BRA `(.L_x_188) ;  /* 0x00000000000c3947 */ /* 0x000fea0003800000 */
[----:B--2---:R-:W0:Y:S02]  /*4eb0*/  LDG.E.U8 R157, desc[UR36][R12.64+0x11] ;  /* 0x000011240c9d7981 */ /* 0x004e24000c1e1100 */
[----:B0-----:R-:W-:-:S05]  /*4ec0*/  PRMT R9, R157, 0x8880, RZ ;  /* 0x000088809d097816 */ /* 0x001fca00000000ff */
[----:B------:R-:W-:-:S07]  /*4ed0*/  IMAD R22, R9, R156, RZ ;  /* 0x0000009c09167224 */ /* 0x000fce00078e02ff */
.L_x_188:
[----:B------:R-:W-:Y:S05]  /*4ee0*/  BSYNC B1 ;  /* 0x0000000000017941 */ /* 0x000fea0003800000 */
.L_x_187:
[----:B------:R-:W-:Y:S01]  /*4ef0*/  @!P3 IMAD R35, R35, R155, R22 ;  /* 0x0000009b2323b224 */ /* 0x000fe200078e0216 */
[----:B------:R-:W-:Y:S04]  /*4f00*/  BSSY B1, `(.L_x_189) ;  /* 0x0000006000017945 */ /* 0x000fe80003800000 */
[----:B------:R0:W-:Y:S01]  /*4f10*/  @!P3 STG.E.U8 desc[UR36][R10.64+0x11], R35 ;  /* 0x000011230a00b986 */ /* 0x0001e2000c101124 */
[----:B------:R-:W-:Y:S05]  /*4f20*/  @P5 BRA `(.L_x_190) ;  /* 0x00000000000c5947 */ /* 0x000fea0003800000 */
[----:B--2---:R-:W0:Y:S02]  /*4f30*/  LDG.E.U8 R157, desc[UR36][R4.64+0x18] ;  /* 0x00001824049d7981 */ /* 0x004e24000c1e1100 */
[----:B0-----:R-:W-:-:S05]  /*4f40*/  PRMT R9, R157, 0x8880, RZ ;  /* 0x000088809d097816 */ /* 0x001fca00000000ff */
[----:B------:R-:W-:-:S07]  /*4f50*/  IMAD R22, R9, R156, RZ ;  /* 0x0000009c09167224 */ /* 0x000fce00078e02ff */
.L_x_190:
[----:B------:R-:W-:Y:S05]  /*4f60*/  BSYNC B1 ;  /* 0x0000000000017941 */ /* 0x000fea0003800000 */
.L_x_189:
[----:B0-----:R-:W-:Y:S01]  /*4f70*/  @!P5 IMAD R9, R36, R155, R22 ;  /* 0x0000009b2409d224 */ /* 0x001fe200078e0216 */
[----:B------:R-:W-:Y:S04]  /*4f80*/  BSSY B1, `(.L_x_191) ;  /* 0x0000006000017945 */ /* 0x000fe80003800000 */
[----:B------:R0:W-:Y:S01]  /*4f90*/  @!P5 STG.E.U8 desc[UR36][R6.64+0x18], R9 ;  /* 0x000018090600d986 */ /* 0x0001e2000c101124 */
[----:B------:R-:W-:Y:S05]  /*4fa0*/  @P1 BRA `(.L_x_192) ;  /* 0x00000000000c1947 */ /* 0x000fea0003800000 */
[----:B--2---:R-:W0:Y:S02]  /*4fb0*/  LDG.E.U8 R157, desc[UR36][R4.64+0x19] ;  /* 0x00001924049d7981 */ /* 0x004e24000c1e1100 */
[----:B0-----:R-:W-:-:S05]  /*4fc0*/  PRMT R9, R157, 0x8880, RZ ;  /* 0x000088809d097816 */ /* 0x001fca00000000ff */
[----:B------:R-:W-:-:S07]  /*4fd0*/  IMAD R22, R9, R156, RZ ;  /* 0x0000009c09167224 */ /* 0x000fce00078e02ff */
.L_x_192:
[----:B------:R-:W-:Y:S05]  /*4fe0*/  BSYNC B1 ;  /* 0x0000000000017941 */ /* 0x000fea0003800000 */
.L_x_191:
        /* <DEDUP_REMOVED lines=11> */
.L_x_194:
[----:B------:R-:W-:Y:S05]  /*50a0*/  BSYNC B1 ;  /* 0x0000000000017941 */ /* 0x000fea0003800000 */
.L_x_193:
[----:B0-----:R-:W-:Y:S01]  /*50b0*/  @!P4 IMAD R9, R38, R155, R22 ;  /* 0x0000009b2609c224 */ /* 0x001fe200078e0216 */
[----:B------:R-:W-:Y:S04]  /*50c0*/  BSSY B1, `(.L_x_195) ;  /* 0x0000006000017945 */ /* 0x000fe80003800000 */
[----:B------:R0:W-:Y:S01]  /*50d0*/  @!P4 STG.E.U8 desc[UR36][R10.64+0x18], R9 ;  /* 0x000018090a00c986 */ /* 0x0001e2000c101124 */
[----:B------:R-:W-:Y:S05]  /*50e0*/  @P3 BRA `(.L_x_196) ;  /* 0x00000000000c3947 */ /* 0x000fea0003800000 */
[----:B--2---:R-:W0:Y:S02]  /*50f0*/  LDG.E.U8 R157, desc[UR36][R12.64+0x19] ;  /* 0x000019240c9d7981 */ /* 0x004e24000c1e1100 */
[----:B0-----:R-:W-:-:S05]  /*5100*/  PRMT R9, R157, 0x8880, RZ ;  /* 0x000088809d097816 */ /* 0x001fca00000000ff */
[----:B------:R-:W-:-:S07]  /*5110*/  IMAD R22, R9, R156, RZ ;  /* 0x0000009c09167224 */ /* 0x000fce00078e02ff */
.L_x_196:
[----:B------:R-:W-:Y:S05]  /*5120*/  BSYNC B1 ;  /* 0x0000000000017941 */ /* 0x000fea0003800000 */
.L_x_195:
[----:B------:R-:W-:Y:S01]  /*5130*/  @!P3 IMAD R39, R39, R155, R22 ;  /* 0x0000009b2727b224 */ /* 0x000fe200078e0216 */
[----:B------:R-:W-:Y:S04]  /*5140*/  BSSY B1, `(.L_x_197) ;  /* 0x0000006000017945 */ /* 0x000fe80003800000 */
[----:B------:R0:W-:Y:S01]  /*5150*/  @!P3 STG.E.U8 desc[UR36][R10.64+0x19], R39 ;  /* 0x000019270a00b986 */ /* 0x0001e2000c101124 */
[----:B------:R-:W-:Y:S05]  /*5160*/  @P5 BRA `(.L_x_198) ;  /* 0x00000000000c5947 */ /* 0x000fea0003800000 */
[----:B--2---:R-:W0:Y:S02]  /*5170*/  LDG.E.U8 R157, desc[UR36][R4.64+0x20] ;  /* 0x00002024049d7981 */ /* 0x004e24000c1e1100 */
[----:B0-----:R-:W-:-:S05]  /*5180*/  PRMT R9, R157, 0x8880, RZ ;  /* 0x000088809d097816 */ /* 0x001fca00000000ff */
[----:B------:R-:W-:-:S07]  /*5190*/  IMAD R22, R9, R156, RZ ;  /* 0x0000009c09167224 */ /* 0x000fce00078e02ff */
.L_x_198:
[----:B------:R-:W-:Y:S05]  /*51a0*/  BSYNC B1 ;  /* 0x0000000000017941 */ /* 0x000fea0003800000 */
.L_x_197:
[----:B0-----:R-:W-:Y:S01]  /*51b0*/  @!P5 IMAD R9, R40, R155, R22 ;  /* 0x0000009b2809d224 */ /* 0x001fe200078e0216 */
[----:B------:R-:W-:Y:S04]  /*51c0*/  BSSY B1, `(.L_x_199) ;  /* 0x0000006000017945 */ /* 0x000fe80003800000 */
[----:B------:R0:W-:Y:S01]  /*51d0*/  @!P5 STG.E.U8 desc[UR36][R6.64+0x20], R9 ;  /* 0x000020090600d986 */ /* 0x0001e2000c101124 */
[----:B------:R-:W-:Y:S05]  /*51e0*/  @P1 BRA `(.L_x_200) ;  /* 0x00000000000c1947 */ /* 0x000fea0003800000 */
[----:B--2---:R-:W0:Y:S02]  /*51f0*/  LDG.E.U8 R157, desc[UR36][R4.64+0x21] ;  /* 0x00002124049d7981 */ /* 0x004e24000c1e1100 */
[----:B0-----:R-:W-:-:S05]  /*5200*/  PRMT R9, R157, 0x8880, RZ ;  /* 0x000088809d097816 */ /* 0x001fca00000000ff */
[----:B------:R-:W-:-:S07]  /*5210*/  IMAD R22, R9, R156, RZ ;  /* 0x0000009c09167224 */ /* 0x000fce00078e02ff */
.L_x_200:
[----:B------:R-:W-:Y:S05]  /*5220*/  BSYNC B1 ;  /* 0x0000000000017941 */ /* 0x000fea0003800000 */
.L_x_199:
        /* <DEDUP_REMOVED lines=11> */
.L_x_202:
[----:B------:R-:W-:Y:S05]  /*52e0*/  BSYNC B1 ;  /* 0x0000000000017941 */ /* 0x000fea0003800000 */
.L_x_201:
[----:B0-----:R-:W-:Y:S01]  /*52f0*/  @!P4 IMAD R9, R42, R155, R22 ;  /* 0x0000009b2a09c224 */ /* 0x001fe200078e0216 */
[----:B------:R-:W-:Y:S04]  /*5300*/  BSSY B1, `(.L_x_203) ;  /* 0x0000006000017945 */ /* 0x000fe80003800000 */
[----:B------:R0:W-:Y:S01]  /*5310*/  @!P4 STG.E.U8 desc[UR36][R10.64+0x20], R9 ;  /* 0x000020090a00c986 */ /* 0x0001e2000c101124 */
[----:B------:R-:W-:Y:S05]  /*5320*/  @P3 BRA `(.L_x_204) ;  /* 0x00000000000c3947 */ /* 0x000fea0003800000 */
[----:B--2---:R-:W0:Y:S02]  /*5330*/  LDG.E.U8 R157, desc[UR36][R12.64+0x21] ;  /* 0x000021240c9d7981 */ /* 0x004e24000c1e1100 */
[----:B0-----:R-:W-:-:S05]  /*5340*/  PRMT R9, R157, 0x8880, RZ ;  /* 0x000088809d097816 */ /* 0x001fca00000000ff */
[----:B------:R-:W-:-:S07]  /*5350*/  IMAD R22, R9, R156, RZ ;  /* 0x0000009c09167224 */ /* 0x000fce00078e02ff */
.L_x_204:
[----:B------:R-:W-:Y:S05]  /*5360*/  BSYNC B1 ;  /* 0x0000000000017941 */ /* 0x000fea0003800000 */
.L_x_203:
[----:B------:R-:W-:Y:S01]  /*5370*/  @!P3 IMAD R43, R43, R155, R22 ;  /* 0x0000009b2b2bb224 */ /* 0x000fe200078e0216 */
[----:B------:R-:W-:Y:S04]  /*5380*/  BSSY B1, `(.L_x_205) ;  /* 0x0000006000017945 */ /* 0x000fe80003800000 */
[----:B------:R0:W-:Y:S01]  /*5390*/  @!P3 STG.E.U8 desc[UR36][R10.64+0x21], R43 ;  /* 0x0000212b0a00b986 */ /* 0x0001e2000c101124 */
[----:B------:R-:W-:Y:S05]  /*53a0*/  @P5 BRA `(.L_x_206) ;  /* 0x00000000000c5947 */ /* 0x000fea0003800000 */
[----:B--2---:R-:W0:Y:S02]  /*53b0*/  LDG.E.U8 R157, desc[UR36][R4.64+0x28] ;  /* 0x00002824049d7981 */ /* 0x004e24000c1e1100 */
[----:B0-----:R-:W-:-:S05]  /*53c0*/  PRMT R9, R157, 0x8880, RZ ;  /* 0x000088809d097816 */ /* 0x001fca00000000ff */
[----:B------:R-:W-:-:S07]  /*53d0*/  IMAD R22, R9, R156, RZ ;  /* 0x0000009c09167224 */ /* 0x000fce00078e02ff */
.L_x_206:
[----:B------:R-:W-:Y:S05]  /*53e0*/  BSYNC B1 ;  /* 0x0000000000017941 */ /* 0x000fea0003800000 */
.L_x_205:
[----:B0-----:R-:W-:Y:S01]  /*53f0*/  @!P5 IMAD R9, R44, R155, R22 ;  /* 0x0000009b2c09d224 */ /* 0x001fe200078e0216 */
[----:B------:R-:W-:Y:S04]  /*5400*/  BSSY B1, `(.L_x_207) ;  /* 0x0000006000017945 */ /* 0x000fe80003800000 */
[----:B------:R0:W-:Y:S01]  /*5410*/  @!P5 STG.E.U8 desc[UR36][R6.64+0x28], R9 ;  /* 0x000028090600d986 */ /* 0x0001e2000c101124 */
[----:B------:R-:W-:Y:S05]  /*5420*/  @P1 BRA `(.L_x_208) ;  /* 0x00000000000c1947 */ /* 0x000fea0003800000 */
[----:B--2---:R-:W0:Y:S02]  /*5430*/  LDG.E.U8 R157, desc[UR36][R4.64+0x29] ;  /* 0x00002924049d7981 */ /* 0x004e24000c1e1100 */
[----:B0-----:R-:W-:-:S05]  /*5440*/  PRMT R9, R157, 0x8880, RZ ;  /* 0x000088809d097816 */ /* 0x001fca00000000ff */
[----:B------:R-:W-:-:S07]  /*5450*/  IMAD R22, R9, R156, RZ ;  /* 0x0000009c09167224 */ /* 0x000fce00078e02ff */
.L_x_208:
[----:B------:R-:W-:Y:S05]  /*5460*/  BSYNC B1 ;  /* 0x0000000000017941 */ /* 0x000fea0003800000 */
.L_x_207:
        /* <DEDUP_REMOVED lines=11> */
.L_x_210:
[----:B------:R-:W-:Y:S05]  /*5520*/  BSYNC B1 ;  /* 0x0000000000017941 */ /* 0x000fea0003800000 */
.L_x_209:
[----:B0-----:R-:W-:Y:S01]  /*5530*/  @!P4 IMAD R9, R46, R155, R22 ;  /* 0x0000009b2e09c224 */ /* 0x001fe200078e0216 */
[----:B------:R-:W-:Y:S04]  /*5540*/  BSSY B1, `(.L_x_211) ;  /* 0x0000006000017945 */ /* 0x000fe80003800000 */
[----:B------:R0:W-:Y:S01]  /*5550*/  @!P4 STG.E.U8 desc[UR36][R10.64+0x28], R9 ;  /* 0x000028090a00c986 */ /* 0x0001e2000c101124 */
[----:B------:R-:W-:Y:S05]  /*5560*/  @P3 BRA `(.L_x_212) ;  /* 0x00000000000c3947 */ /* 0x000fea0003800000 */
[----:B--2---:R-:W0:Y:S02]  /*5570*/  LDG.E.U8 R157, desc[UR36][R12.64+0x29] ;  /* 0x000029240c9d7981 */ /* 0x004e24000c1e1100 */
[----:B0-----:R-:W-:-:S05]  /*5580*/  PRMT R9, R157, 0x8880, RZ ;  /* 0x000088809d097816 */ /* 0x001fca00000000ff */
[----:B------:R-:W-:-:S07]  /*5590*/  IMAD R22, R9, R156, RZ ;  /* 0x0000009c09167224 */ /* 0x000fce00078e02ff */
.L_x_212:
[----:B------:R-:W-:Y:S05]  /*55a0*/  BSYNC B1 ;  /* 0x0000000000017941 */ /* 0x000fea0003800000 */
.L_x_211:
[----:B------:R-:W-:Y:S01]  /*55b0*/  @!P3 IMAD R47, R47, R155, R22 ;  /* 0x0000009b2f2fb224 */ /* 0x000fe200078e0216 */
[----:B------:R-:W-:Y:S04]  /*55c0*/  BSSY B1, `(.L_x_213) ;  /* 0x0000006000017945 */ /* 0x000fe80003800000 */
[----:B------:R0:W-:Y:S01]  /*55d0*/  @!P3 STG.E.U8 desc[UR36][R10.64+0x29], R47 ;  /* 0x0000292f0a00b986 */ /* 0x0001e2000c101124 */
[----:B------:R-:W-:Y:S05]  /*55e0*/  @P5 BRA `(.L_x_214) ;  /* 0x00000000000c5947 */ /* 0x000fea0003800000 */
[----:B--2---:R-:W0:Y:S02]  /*55f0*/  LDG.E.U8 R157, desc[UR36][R4.64+0x30] ;  /* 0x00003024049d7981 */ /* 0x004e24000c1e1100 */
[----:B0-----:R-:W-:-:S05]  /*5600*/  PRMT R9, R157, 0x8880, RZ ;  /* 0x000088809d097816 */ /* 0x001fca00000000ff */
[----:B------:R-:W-:-:S07]  /*5610*/  IMAD R22, R9, R156, RZ ;  /* 0x0000009c09167224 */ /* 0x000fce00078e02ff */
.L_x_214:
[----:B------:R-:W-:Y:S05]  /*5620*/  BSYNC B1 ;  /* 0x0000000000017941 */ /* 0x000fea0003800000 */
.L_x_213:
[----:B0-----:R-:W-:Y:S01]  /*5630*/  @!P5 IMAD R9, R48, R155, R22 ;  /* 0x0000009b3009d224 */ /* 0x001fe200078e0216 */
[----:B------:R-:W-:Y:S04]  /*5640*/  BSSY B1, `(.L_x_215) ;  /* 0x0000006000017945 */ /* 0x000fe80003800000 */
[----:B------:R0:W-:Y:S01]  /*5650*/  @!P5 STG.E.U8 desc[UR36][R6.64+0x30], R9 ;  /* 0x000030090600d986 */ /* 0x0001e2000c101124 */
[----:B------:R-:W-:Y:S05]  /*5660*/  @P1 BRA `(.L_x_216) ;  /* 0x00000000000c1947 */ /* 0x000fea0003800000 */
[----:B--2---:R-:W0:Y:S02]  /*5670*/  LDG.E.U8 R157, desc[UR36][R4.64+0x31] ;  /* 0x00003124049d7981 */ /* 0x004e24000c1e1100 */
[----:B0-----:R-:W-:-:S05]  /*5680*/  PRMT R9, R157, 0x8880, RZ ;  /* 0x000088809d097816 */ /* 0x001fca00000000ff */
[----:B------:R-:W-:-:S07]  /*5690*/  IMAD R22, R9, R156, RZ ;  /* 0x0000009c09167224 */ /* 0x000fce00078e02ff */
.L_x_216:
[----:B------:R-:W-:Y:S05]  /*56a0*/  BSYNC B1 ;  /* 0x0000000000017941 */ /* 0x000fea0003800000 */
.L_x_215:
        /* <DEDUP_REMOVED lines=11> */
.L_x_218:
[----:B------:R-:W-:Y:S05]  /*5760*/  BSYNC B1 ;  /* 0x0000000000017941 */ /* 0x000fea0003800000 */
.L_x_217:
[----:B0-----:R-:W-:Y:S01]  /*5770*/  @!P4 IMAD R9, R50, R155, R22 ;  /* 0x0000009b3209c224 */ /* 0x001fe200078e0216 */
[----:B------:R-:W-:Y:S04]  /*5780*/  BSSY B1, `(.L_x_219) ;  /* 0x0000006000017945 */ /* 0x000fe80003800000 */
[----:B------:R0:W-:Y:S01]  /*5790*/  @!P4 STG.E.U8 desc[UR36][R10.64+0x30], R9 ;  /* 0x000030090a00c986 */ /* 0x0001e2000c101124 */
[----:B------:R-:W-:Y:S05]  /*57a0*/  @P3 BRA `(.L_x_220) ;  /* 0x00000000000c3947 */ /* 0x000fea0003800000 */
[----:B--2---:R-:W0:Y:S02]  /*57b0*/  LDG.E.U8 R157, desc[UR36][R12.64+0x31] ;  /* 0x000031240c9d7981 */ /* 0x004e24000c1e1100 */
[----:B0-----:R-:W-:-:S05]  /*57c0*/  PRMT R9, R157, 0x8880, RZ ;  /* 0x000088809d097816 */ /* 0x001fca00000000ff */
[----:B------:R-:W-:-:S07]  /*57d0*/  IMAD R22, R9, R156, RZ ;  /* 0x0000009c09167224 */ /* 0x000fce00078e02ff */
.L_x_220:
[----:B------:R-:W-:Y:S05]  /*57e0*/  BSYNC B1 ;  /* 0x0000000000017941 */ /* 0x000fea0003800000 */
.L_x_219:
[----:B------:R-:W-:Y:S01]  /*57f0*/  @!P3 IMAD R51, R51, R155, R22 ;  /* 0x0000009b3333b224 */ /* 0x000fe200078e0216 */
[----:B------:R-:W-:Y:S04]  /*5800*/  BSSY B1, `(.L_x_221) ;  /* 0x0000006000017945 */ /* 0x000fe80003800000 */
[----:B------:R0:W-:Y:S01]  /*5810*/  @!P3 STG.E.U8 desc[UR36][R10.64+0x31], R51 ;  /* 0x000031330a00b986 */ /* 0x0001e2000c101124 */
[----:B------:R-:W-:Y:S05]  /*5820*/  @P5 BRA `(.L_x_222) ;  /* 0x00000000000c5947 */ /* 0x000fea0003800000 */
[----:B--2---:R-:W0:Y:S02]  /*5830*/  LDG.E.U8 R157, desc[UR36][R4.64+0x38] ;  /* 0x00003824049d7981 */ /* 0x004e24000c1e1100 */
[----:B0-----:R-:W-:-:S05]  /*5840*/  PRMT R9, R157, 0x8880, RZ ;  /* 0x000088809d097816 */ /* 0x001fca00000000ff */
[----:B------:R-:W-:-:S07]  /*5850*/  IMAD R22, R9, R156, RZ ;  /* 0x0000009c09167224 */ /* 0x000fce00078e02ff */
.L_x_222:
[----:B------:R-:W-:Y:S05]  /*5860*/  BSYNC B1 ;  /* 0x0000000000017941 */ /* 0x000fea0003800000 */
.L_x_221:
[----:B0-----:R-:W-:Y:S01]  /*5870*/  @!P5 IMAD R9, R52, R155, R22 ;  /* 0x0000009b3409d224 */ /* 0x001fe200078e0216 */
[----:B------:R-:W-:Y:S04]  /*5880*/  BSSY B1, `(.L_x_223) ;  /* 0x0000006000017945 */ /* 0x000fe80003800000 */
[----:B------:R0:W-:Y:S01]  /*5890*/  @!P5 STG.E.U8 desc[UR36][R6.64+0x38], R9 ;  /* 0x000038090600d986 */ /* 0x0001e2000c101124 */
[----:B------:R-:W-:Y:S05]  /*58a0*/  @P1 BRA `(.L_x_224) ;  /* 0x00000000000c1947 */ /* 0x000fea0003800000 */
[----:B--2---:R-:W0:Y:S02]  /*58b0*/  LDG.E.U8 R157, desc[UR36][R4.64+0x39] ;  /* 0x00003924049d7981 */ /* 0x004e24000c1e1100 */
[----:B0-----:R-:W-:-:S05]  /*58c0*/  PRMT R9, R157, 0x8880, RZ ;  /* 0x000088809d097816 */ /* 0x001fca00000000ff */
[----:B------:R-:W-:-:S07]  /*58d0*/  IMAD R22, R9, R156, RZ ;  /* 0x0000009c09167224 */ /* 0x000fce00078e02ff */
.L_x_224:
[----:B------:R-:W-:Y:S05]  /*58e0*/  BSYNC B1 ;  /* 0x0000000000017941 */ /* 0x000fea0003800000 */
.L_x_223:
        /* <DEDUP_REMOVED lines=11> */
.L_x_226:
[----:B------:R-:W-:Y:S05]  /*59a0*/  BSYNC B1 ;  /* 0x0000000000017941 */ /* 0x000fea0003800000 */
.L_x_225:
[----:B0-----:R-:W-:Y:S01]  /*59b0*/  @!P4 IMAD R9, R54, R155, R22 ;  /* 0x0000009b3609c224 */ /* 0x001fe200078e0216 */
[----:B------:R-:W-:Y:S04]  /*59c0*/  BSSY B1, `(.L_x_227) ;  /* 0x0000006000017945 */ /* 0x000fe80003800000 */
[----:B------:R0:W-:Y:S01]  /*59d0*/  @!P4 STG.E.U8 desc[UR36][R10.64+0x38], R9 ;  /* 0x000038090a00c986 */ /* 0x0001e2000c101124 */
[----:B------:R-:W-:Y:S05]  /*59e0*/  @P3 BRA `(.L_x_228) ;  /* 0x00000000000c3947 */ /* 0x000fea0003800000 */
[----:B--2---:R-:W0:Y:S02]  /*59f0*/  LDG.E.U8 R157, desc[UR36][R12.64+0x39] ;  /* 0x000039240c9d7981 */ /* 0x004e24000c1e1100 */
[----:B0-----:R-:W-:-:S05]  /*5a00*/  PRMT R9, R157, 0x8880, RZ ;  /* 0x000088809d097816 */ /* 0x001fca00000000ff */
[----:B------:R-:W-:-:S07]  /*5a10*/  IMAD R22, R9, R156, RZ ;  /* 0x0000009c09167224 */ /* 0x000fce00078e02ff */
.L_x_228:
[----:B------:R-:W-:Y:S05]  /*5a20*/  BSYNC B1 ;  /* 0x0000000000017941 */ /* 0x000fea0003800000 */
.L_x_227:
[----:B------:R-:W-:Y:S01]  /*5a30*/  @!P3 IMAD R55, R55, R155, R22 ;  /* 0x0000009b3737b224 */ /* 0x000fe200078e0216 */
[----:B------:R-:W-:Y:S04]  /*5a40*/  BSSY B1, `(.L_x_229) ;  /* 0x0000006000017945 */ /* 0x000fe80003800000 */
[----:B------:R0:W-:Y:S01]  /*5a50*/  @!P3 STG.E.U8 desc[UR36][R10.64+0x39], R55 ;  /* 0x000039370a00b986 */ /* 0x0001e2000c101124 */
[----:B------:R-:W-:Y:S05]  /*5a60*/  @P5 BRA `(.L_x_230) ;  /* 0x00000000000c5947 */ /* 0x000fea0003800000 */
[----:B--2---:R-:W0:Y:S02]  /*5a70*/  LDG.E.U8 R157, desc[UR36][R4.64+0x40] ;  /* 0x00004024049d7981 */ /* 0x004e24000c1e1100 */
[----:B0-----:R-:W-:-:S05]  /*5a80*/  PRMT R9, R157, 0x8880, RZ ;  /* 0x000088809d097816 */ /* 0x001fca00000000ff */
[----:B------:R-:W-:-:S07]  /*5a90*/  IMAD R22, R9, R156, RZ ;  /* 0x0000009c09167224 */ /* 0x000fce00078e02ff */
.L_x_230:
[----:B------:R-:W-:Y:S05]  /*5aa0*/  BSYNC B1 ;  /* 0x0000000000017941 */ /* 0x000fea0003800000 */
.L_x_229:
[----:B0-----:R-:W-:Y:S01]  /*5ab0*/  @!P5 IMAD R9, R56, R155, R22 ;  /* 0x0000009b3809d224 */ /* 0x001fe200078e0216 */
[----:B------:R-:W-:Y:S04]  /*5ac0*/  BSSY B1, `(.L_x_231) ;  /* 0x0000006000017945 */ /* 0x000fe80003800000 */
[----:B------:R0:W-:Y:S01]  /*5ad0*/  @!P5 STG.E.U8 desc[UR36][R6.64+0x40], R9 ;  /* 0x000040090600d986 */ /* 0x0001e2000c101124 */
[----:B------:R-:W-:Y:S05]  /*5ae0*/  @P1 BRA `(.L_x_232) ;  /* 0x00000000000c1947 */ /* 0x000fea0003800000 */
[----:B--2---:R-:W0:Y:S02]  /*5af0*/  LDG.E.U8 R157, desc[UR36][R4.64+0x41] ;  /* 0x00004124049d7981 */ /* 0x004e24000c1e1100 */
[----:B0-----:R-:W-:-:S05]  /*5b00*/  PRMT R9, R157, 0x8880, RZ ;  /* 0x000088809d097816 */ /* 0x001fca00000000ff */
[----:B------:R-:W-:-:S07]  /*5b10*/  IMAD R22, R9, R156, RZ ;  /* 0x0000009c09167224 */ /* 0x000fce00078e02ff */
.L_x_232:
[----:B------:R-:W-:Y:S05]  /*5b20*/  BSYNC B1 ;  /* 0x0000000000017941 */ /* 0x000fea0003800000 */
.L_x_231:
        /* <DEDUP_REMOVED lines=11> */
.L_x_234:
[----:B------:R-:W-:Y:S05]  /*5be0*/  BSYNC B1 ;  /* 0x0000000000017941 */ /* 0x000fea0003800000 */
.L_x_233:
[----:B0-----:R-:W-:Y:S01]  /*5bf0*/  @!P4 IMAD R9, R58, R155, R22 ;  /* 0x0000009b3a09c224 */ /* 0x001fe200078e0216 */
[----:B------:R-:W-:Y:S04]  /*5c00*/  BSSY B1, `(.L_x_235) ;  /* 0x0000006000017945 */ /* 0x000fe80003800000 */
[----:B------:R0:W-:Y:S01]  /*5c10*/  @!P4 STG.E.U8 desc[UR36][R10.64+0x40], R9 ;  /* 0x000040090a00c986 */ /* 0x0001e2000c101124 */
[----:B------:R-:W-:Y:S05]  /*5c20*/  @P3 BRA `(.L_x_236) ;  /* 0x00000000000c3947 */ /* 0x000fea0003800000 */
[----:B--2---:R-:W0:Y:S02]  /*5c30*/  LDG.E.U8 R157, desc[UR36][R12.64+0x41] ;  /* 0x000041240c9d7981 */ /* 0x004e24000c1e1100 */
[----:B0-----:R-:W-:-:S05]  /*5c40*/  PRMT R9, R157, 0x8880, RZ ;  /* 0x000088809d097816 */ /* 0x001fca00000000ff */
[----:B------:R-:W-:-:S07]  /*5c50*/  IMAD R22, R9, R156, RZ ;  /* 0x0000009c09167224 */ /* 0x000fce00078e02ff */
.L_x_236:
[----:B------:R-:W-:Y:S05]  /*5c60*/  BSYNC B1 ;  /* 0x0000000000017941 */ /* 0x000fea0003800000 */
.L_x_235:
[----:B------:R-:W-:Y:S01]  /*5c70*/  @!P3 IMAD R59, R59, R155, R22 ;  /* 0x0000009b3b3bb224 */ /* 0x000fe200078e0216 */
[----:B------:R-:W-:Y:S04]  /*5c80*/  BSSY B1, `(.L_x_237) ;  /* 0x0000006000017945 */ /* 0x000fe80003800000 */
[----:B------:R0:W-:Y:S01]  /*5c90*/  @!P3 STG.E.U8 desc[UR36][R10.64+0x41], R59 ;  /* 0x0000413b0a00b986 */ /* 0x0001e2000c101124 */
[----:B------:R-:W-:Y:S05]  /*5ca0*/  @P5 BRA `(.L_x_238) ;  /* 0x00000000000c5947 */ /* 0x000fea0003800000 */
[----:B--2---:R-:W0:Y:S02]  /*5cb0*/  LDG.E.U8 R157, desc[UR36][R4.64+0x48] ;  /* 0x00004824049d7981 */ /* 0x004e24000c1e1100 */
[----:B0-----:R-:W-:-:S05]  /*5cc0*/  PRMT R9, R157, 0x8880, RZ ;  /* 0x000088809d097816 */ /* 0x001fca00000000ff */
[----:B------:R-:W-:-:S07]  /*5cd0*/  IMAD R22, R9, R156, RZ ;  /* 0x0000009c09167224 */ /* 0x000fce00078e02ff */
.L_x_238:
[----:B------:R-:W-:Y:S05]  /*5ce0*/  BSYNC B1 ;  /* 0x0000000000017941 */ /* 0x000fea0003800000 */
.L_x_237:
[----:B0-----:R-:W-:Y:S01]  /*5cf0*/  @!P5 IMAD R9, R60, R155, R22 ;  /* 0x0000009b3c09d224 */ /* 0x001fe200078e0216 */
[----:B------:R-:W-:Y:S04]  /*5d00*/  BSSY B1, `(.L_x_239) ;  /* 0x0000006000017945 */ /* 0x000fe80003800000 */
[----:B------:R0:W-:Y:S01]  /*5d10*/  @!P5 STG.E.U8 desc[UR36][R6.64+0x48], R9 ;  /* 0x000048090600d986 */ /* 0x0001e2000c101124 */
[----:B------:R-:W-:Y:S05]  /*5d20*/  @P1 BRA `(.L_x_240) ;  /* 0x00000000000c1947 */ /* 0x000fea0003800000 */
[----:B--2---:R-:W0:Y:S02]  /*5d30*/  LDG.E.U8 R157, desc[UR36][R4.64+0x49] ;  /* 0x00004924049d7981 */ /* 0x004e24000c1e1100 */
[----:B0-----:R-:W-:-:S05]  /*5d40*/  PRMT R9, R157, 0x8880, RZ ;  /* 0x000088809d097816 */ /* 0x001fca00000000ff */
[----:B------:R-:W-:-:S07]  /*5d50*/  IMAD R22, R9, R156, RZ ;  /* 0x0000009c09167224 */ /* 0x000fce00078e02ff */
.L_x_240:
[----:B------:R-:W-:Y:S05]  /*5d60*/  BSYNC B1 ;  /* 0x0000000000017941 */ /* 0x000fea0003800000 */
.L_x_239:
        /* <DEDUP_REMOVED lines=11> */
.L_x_242:
[----:B------:R-:W-:Y:S05]  /*5e20*/  BSYNC B1 ;  /* 0x0000000000017941 */ /* 0x000fea0003800000 */
.L_x_241:
[----:B0-----:R-:W-:Y:S01]  /*5e30*/  @!P4 IMAD R9, R62, R155, R22 ;  /* 0x0000009b3e09c224 */ /* 0x001fe200078e0216 */
[----:B------:R-:W-:Y:S04]  /*5e40*/  BSSY B1, `(.L_x_243) ;  /* 0x0000006000017945 */ /* 0x000fe80003800000 */
[----:B------:R0:W-:Y:S01]  /*5e50*/  @!P4 STG.E.U8 desc[UR36][R10.64+0x48], R9 ;  /* 0x000048090a00c986 */ /* 0x0001e2000c101124 */
[----:B------:R-:W-:Y:S05]  /*5e60*/  @P3 BRA `(.L_x_244) ;  /* 0x00000000000c3947 */ /* 0x000fea0003800000 */
[----:B--2---:R-:W0:Y:S02]  /*5e70*/  LDG.E.U8 R157, desc[UR36][R12.64+0x49] ;  /* 0x000049240c9d7981 */ /* 0x004e24000c1e1100 */
[----:B0-----:R-:W-:-:S05]  /*5e80*/  PRMT R9, R157, 0x8880, RZ ;  /* 0x000088809d097816 */ /* 0x001fca00000000ff */
[----:B------:R-:W-:-:S07]  /*5e90*/  IMAD R22, R9, R156, RZ ;  /* 0x0000009c09167224 */ /* 0x000fce00078e02ff */
.L_x_244:
[----:B------:R-:W-:Y:S05]  /*5ea0*/  BSYNC B1 ;  /* 0x0000000000017941 */ /* 0x000fea0003800000 */
.L_x_243:
[----:B------:R-:W-:Y:S01]  /*5eb0*/  @!P3 IMAD R63, R63, R155, R22 ;  /* 0x0000009b3f3fb224 */ /* 0x000fe200078e0216 */
[----:B------:R-:W-:Y:S04]  /*5ec0*/  BSSY B1, `(.L_x_245) ;  /* 0x0000006000017945 */ /* 0x000fe80003800000 */
[----:B------:R0:W-:Y:S01]  /*5ed0*/  @!P3 STG.E.U8 desc[UR36][R10.64+0x49], R63 ;  /* 0x0000493f0a00b986 */ /* 0x0001e2000c101124 */
[----:B------:R-:W-:Y:S05]  /*5ee0*/  @P5 BRA `(.L_x_246) ;  /* 0x00000000000c5947 */ /* 0x000fea0003800000 */
[----:B--2---:R-:W0:Y:S02]  /*5ef0*/  LDG.E.U8 R157, desc[UR36][R4.64+0x50] ;  /* 0x00005024049d7981 */ /* 0x004e24000c1e1100 */
[----:B0-----:R-:W-:-:S05]  /*5f00*/  PRMT R9, R157, 0x8880, RZ ;  /* 0x000088809d097816 */ /* 0x001fca00000000ff */
[----:B------:R-:W-:-:S07]  /*5f10*/  IMAD R22, R9, R156, RZ ;  /* 0x0000009c09167224 */ /* 0x000fce00078e02ff */
.L_x_246:
[----:B------:R-:W-:Y:S05]  /*5f20*/  BSYNC B1 ;  /* 0x0000000000017941 */ /* 0x000fea0003800000 */
.L_x_245:
[----:B0-----:R-:W-:Y:S01]  /*5f30*/  @!P5 IMAD R9, R64, R155, R22 ;  /* 0x0000009b4009d224 */ /* 0x001fe200078e0216 */
[----:B------:R-:W-:Y:S04]  /*5f40*/  BSSY B1, `(.L_x_247) ;  /* 0x0000006000017945 */ /* 0x000fe80003800000 */
[----:B------:R0:W-:Y:S01]  /*5f50*/  @!P5 STG.E.U8 desc[UR36][R6.64+0x50], R9 ;  /* 0x000050090600d986 */ /* 0x0001e2000c101124 */
[----:B------:R-:W-:Y:S05]  /*5f60*/  @P1 BRA `(.L_x_248) ;  /* 0x00000000000c1947 */ /* 0x000fea0003800000 */
[----:B--2---:R-:W0:Y:S02]  /*5f70*/  LDG.E.U8 R157, desc[UR36][R4.64+0x51] ;  /* 0x00005124049d7981 */ /* 0x004e24000c1e1100 */
[----:B0-----:R-:W-:-:S05]  /*5f80*/  PRMT R9, R157, 0x8880, RZ ;  /* 0x000088809d097816 */ /* 0x001fca00000000ff */
[----:B------:R-:W-:-:S07]  /*5f90*/  IMAD R22, R9, R156, RZ ;  /* 0x0000009c09167224 */ /* 0x000fce00078e02ff */
.L_x_248:
[----:B------:R-:W-:Y:S05]  /*5fa0*/  BSYNC B1 ;  /* 0x0000000000017941 */ /* 0x000fea0003800000 */
.L_x_247:
        /* <DEDUP_REMOVED lines=11> */
.L_x_250:
[----:B------:R-:W-:Y:S05]  /*6060*/  BSYNC B1 ;  /* 0x0000000000017941 */ /* 0x000fea0003800000 */
.L_x_249:
[----:B0-----:R-:W-:Y:S01]  /*6070*/  @!P4 IMAD R9, R66, R155, R22 ;  /* 0x0000009b4209c224 */ /* 0x001fe200078e0216 */
[----:B------:R-:W-:Y:S04]  /*6080*/  BSSY B1, `(.L_x_251) ;  /* 0x0000006000017945 */ /* 0x000fe80003800000 */
[----:B------:R0:W-:Y:S01]  /*6090*/  @!P4 STG.E.U8 desc[UR36][R10.64+0x50], R9 ;  /* 0x000050090a00c986 */ /* 0x0001e2000c101124 */
[----:B------:R-:W-:Y:S05]  /*60a0*/  @P3 BRA `(.L_x_252) ;  /* 0x00000000000c3947 */ /* 0x000fea0003800000 */
[----:B--2---:R-:W0:Y:S02]  /*60b0*/  LDG.E.U8 R157, desc[UR36][R12.64+0x51] ;  /* 0x000051240c9d7981 */ /* 0x004e24000c1e1100 */
[----:B0-----:R-:W-:-:S05]  /*60c0*/  PRMT R9, R157, 0x8880, RZ ;  /* 0x000088809d097816 */ /* 0x001fca00000000ff */
[----:B------:R-:W-:-:S07]  /*60d0*/  IMAD R22, R9, R156, RZ ;  /* 0x0000009c09167224 */ /* 0x000fce00078e02ff */
.L_x_252:
[----:B------:R-:W-:Y:S05]  /*60e0*/  BSYNC B1 ;  /* 0x0000000000017941 */ /* 0x000fea0003800000 */
.L_x_251:
[----:B------:R-:W-:Y:S01]  /*60f0*/  @!P3 IMAD R67, R67, R155, R22 ;  /* 0x0000009b4343b224 */ /* 0x000fe200078e0216 */
[----:B------:R-:W-:Y:S04]  /*6100*/  BSSY B1, `(.L_x_253) ;  /* 0x0000006000017945 */ /* 0x000fe80003800000 */
[----:B------:R0:W-:Y:S01]  /*6110*/  @!P3 STG.E.U8 desc[UR36][R10.64+0x51], R67 ;  /* 0x000051430a00b986 */ /* 0x0001e2000c101124 */
[----:B------:R-:W-:Y:S05]  /*6120*/  @P5 BRA `(.L_x_254) ;  /* 0x00000000000c5947 */ /* 0x000fea0003800000 */
[----:B--2---:R-:W0:Y:S02]  /*6130*/  LDG.E.U8 R157, desc[UR36][R4.64+0x58] ;  /* 0x00005824049d7981 */ /* 0x004e24000c1e1100 */
[----:B0-----:R-:W-:-:S05]  /*6140*/  PRMT R9, R157, 0x8880, RZ ;  /* 0x000088809d097816 */ /* 0x001fca00000000ff */
[----:B------:R-:W-:-:S07]  /*6150*/  IMAD R22, R9, R156, RZ ;  /* 0x0000009c09167224 */ /* 0x000fce00078e02ff */
.L_x_254:
[----:B------:R-:W-:Y:S05]  /*6160*/  BSYNC B1 ;  /* 0x0000000000017941 */ /* 0x000fea0003800000 */
.L_x_253:
[----:B0-----:R-:W-:Y:S01]  /*6170*/  @!P5 IMAD R9, R68, R155, R22 ;  /* 0x0000009b4409d224 */ /* 0x001fe200078e0216 */
[----:B------:R-:W-:Y:S04]  /*6180*/  BSSY B1, `(.L_x_255) ;  /* 0x0000006000017945 */ /* 0x000fe80003800000 */
[----:B------:R0:W-:Y:S01]  /*6190*/  @!P5 STG.E.U8 desc[UR36][R6.64+0x58], R9 ;  /* 0x000058090600d986 */ /* 0x0001e2000c101124 */
[----:B------:R-:W-:Y:S05]  /*61a0*/  @P1 BRA `(.L_x_256) ;  /* 0x00000000000c1947 */ /* 0x000fea0003800000 */
[----:B--2---:R-:W0:Y:S02]  /*61b0*/  LDG.E.U8 R157, desc[UR36][R4.64+0x59] ;  /* 0x00005924049d7981 */ /* 0x004e24000c1e1100 */
[----:B0-----:R-:W-:-:S05]  /*61c0*/  PRMT R9, R157, 0x8880, RZ ;  /* 0x000088809d097816 */ /* 0x001fca00000000ff */
[----:B------:R-:W-:-:S07]  /*61d0*/  IMAD R22, R9, R156, RZ ;  /* 0x0000009c09167224 */ /* 0x000fce00078e02ff */
.L_x_256:
[----:B------:R-:W-:Y:S05]  /*61e0*/  BSYNC B1 ;  /* 0x0000000000017941 */ /* 0x000fea0003800000 */
.L_x_255:
        /* <DEDUP_REMOVED lines=11> */
.L_x_258:
[----:B------:R-:W-:Y:S05]  /*62a0*/  BSYNC B1 ;  /* 0x0000000000017941 */ /* 0x000fea0003800000 */
.L_x_257:
[----:B0-----:R-:W-:Y:S01]  /*62b0*/  @!P4 IMAD R9, R70, R155, R22 ;  /* 0x0000009b4609c224 */ /* 0x001fe200078e0216 */
[----:B------:R-:W-:Y:S04]  /*62c0*/  BSSY B1, `(.L_x_259) ;  /* 0x0000006000017945 */ /* 0x000fe80003800000 */
[----:B------:R0:W-:Y:S01]  /*62d0*/  @!P4 STG.E.U8 desc[UR36][R10.64+0x58], R9 ;  /* 0x000058090a00c986 */ /* 0x0001e2000c101124 */
[----:B------:R-:W-:Y:S05]  /*62e0*/  @P3 BRA `(.L_x_260) ;  /* 0x00000000000c3947 */ /* 0x000fea0003800000 */
[----:B--2---:R-:W0:Y:S02]  /*62f0*/  LDG.E.U8 R157, desc[UR36][R12.64+0x59] ;  /* 0x000059240c9d7981 */ /* 0x004e24000c1e1100 */
[----:B0-----:R-:W-:-:S05]  /*6300*/  PRMT R9, R157, 0x8880, RZ ;  /* 0x000088809d097816 */ /* 0x001fca00000000ff */
[----:B------:R-:W-:-:S07]  /*6310*/  IMAD R22, R9, R156, RZ ;  /* 0x0000009c09167224 */ /* 0x000fce00078e02ff */
.L_x_260:
[----:B------:R-:W-:Y:S05]  /*6320*/  BSYNC B1 ;  /* 0x0000000000017941 */ /* 0x000fea0003800000 */
.L_x_259:
[----:B------:R-:W-:Y:S01]  /*6330*/  @!P3 IMAD R71, R71, R155, R22 ;  /* 0x0000009b4747b224 */ /* 0x000fe200078e0216 */
[----:B------:R-:W-:Y:S04]  /*6340*/  BSSY B1, `(.L_x_261) ;  /* 0x0000006000017945 */ /* 0x000fe80003800000 */
[----:B------:R0:W-:Y:S01]  /*6350*/  @!P3 STG.E.U8 desc[UR36][R10.64+0x59], R71 ;  /* 0x000059470a00b986 */ /* 0x0001e2000c101124 */
[----:B------:R-:W-:Y:S05]  /*6360*/  @P5 BRA `(.L_x_262) ;  /* 0x00000000000c5947 */ /* 0x000fea0003800000 */
[----:B--2---:R-:W0:Y:S02]  /*6370*/  LDG.E.U8 R157, desc[UR36][R4.64+0x60] ;  /* 0x00006024049d7981 */ /* 0x004e24000c1e1100 */
[----:B0-----:R-:W-:-:S05]  /*6380*/  PRMT R9, R157, 0x8880, RZ ;  /* 0x000088809d097816 */ /* 0x001fca00000000ff */
[----:B------:R-:W-:-:S07]  /*6390*/  IMAD R22, R9, R156, RZ ;  /* 0x0000009c09167224 */ /* 0x000fce00078e02ff */
.L_x_262:
[----:B------:R-:W-:Y:S05]  /*63a0*/  BSYNC B1 ;  /* 0x0000000000017941 */ /* 0x000fea0003800000 */
.L_x_261:
[----:B0-----:R-:W-:Y:S01]  /*63b0*/  @!P5 IMAD R9, R72, R155, R22 ;  /* 0x0000009b4809d224 */ /* 0x001fe200078e0216 */
[----:B------:R-:W-:Y:S04]  /*63c0*/  BSSY B1, `(.L_x_263) ;  /* 0x0000006000017945 */ /* 0x000fe80003800000 */
[----:B------:R0:W-:Y:S01]  /*63d0*/  @!P5 STG.E.U8 desc[UR36][R6.64+0x60], R9 ;  /* 0x000060090600d986 */ /* 0x0001e2000c101124 */
[----:B------:R-:W-:Y:S05]  /*63e0*/  @P1 BRA `(.L_x_264) ;  /* 0x00000000000c1947 */ /* 0x000fea0003800000 */
[----:B--2---:R-:W0:Y:S02]  /*63f0*/  LDG.E.U8 R157, desc[UR36][R4.64+0x61] ;  /* 0x00006124049d7981 */ /* 0x004e24000c1e1100 */
[----:B0-----:R-:W-:-:S05]  /*6400*/  PRMT R9, R157, 0x8880, RZ ;  /* 0x000088809d097816 */ /* 0x001fca00000000ff */
[----:B------:R-:W-:-:S07]  /*6410*/  IMAD R22, R9, R156, RZ ;  /* 0x0000009c09167224 */ /* 0x000fce00078e02ff */
.L_x_264:
[----:B------:R-:W-:Y:S05]  /*6420*/  BSYNC B1 ;  /* 0x0000000000017941 */ /* 0x000fea0003800000 */
.L_x_263:
        /* <DEDUP_REMOVED lines=11> */
.L_x_266:
[----:B------:R-:W-:Y:S05]  /*64e0*/  BSYNC B1 ;  /* 0x0000000000017941 */ /* 0x000fea0003800000 */
.L_x_265:
[----:B0-----:R-:W-:Y:S01]  /*64f0*/  @!P4 IMAD R9, R74, R155, R22 ;  /* 0x0000009b4a09c224 */ /* 0x001fe200078e0216 */
[----:B------:R-:W-:Y:S04]  /*6500*/  BSSY B1, `(.L_x_267) ;  /* 0x0000006000017945 */ /* 0x000fe80003800000 */
[----:B------:R0:W-:Y:S01]  /*6510*/  @!P4 STG.E.U8 desc[UR36][R10.64+0x60], R9 ;  /* 0x000060090a00c986 */ /* 0x0001e2000c101124 */
[----:B------:R-:W-:Y:S05]  /*6520*/  @P3 BRA `(.L_x_268) ;  /* 0x00000000000c3947 */ /* 0x000fea0003800000 */
[----:B--2---:R-:W0:Y:S02]  /*6530*/  LDG.E.U8 R157, desc[UR36][R12.64+0x61] ;  /* 0x000061240c9d7981 */ /* 0x004e24000c1e1100 */
[----:B0-----:R-:W-:-:S05]  /*6540*/  PRMT R9, R157, 0x8880, RZ ;  /* 0x000088809d097816 */ /* 0x001fca00000000ff */
[----:B------:R-:W-:-:S07]  /*6550*/  IMAD R22, R9, R156, RZ ;  /* 0x0000009c09167224 */ /* 0x000fce00078e02ff */
.L_x_268:
[----:B------:R-:W-:Y:S05]  /*6560*/  BSYNC B1 ;  /* 0x0000000000017941 */ /* 0x000fea0003800000 */
.L_x_267:
[----:B------:R-:W-:Y:S01]  /*6570*/  @!P3 IMAD R75, R75, R155, R22 ;  /* 0x0000009b4b4bb224 */ /* 0x000fe200078e0216 */
[----:B------:R-:W-:Y:S04]  /*6580*/  BSSY B1, `(.L_x_269) ;  /* 0x0000006000017945 */ /* 0x000fe80003800000 */
[----:B------:R0:W-:Y:S01]  /*6590*/  @!P3 STG.E.U8 desc[UR36][R10.64+0x61], R75 ;  /* 0x0000614b0a00b986 */ /* 0x0001e2000c101124 */
[----:B------:R-:W-:Y:S05]  /*65a0*/  @P5 BRA `(.L_x_270) ;  /* 0x00000000000c5947 */ /* 0x000fea0003800000 */
[----:B--2---:R-:W0:Y:S02]  /*65b0*/  LDG.E.U8 R157, desc[UR36][R4.64+0x68] ;  /* 0x00006824049d7981 */ /* 0x004e24000c1e1100 */
[----:B0-----:R-:W-:-:S05]  /*65c0*/  PRMT R9, R157, 0x8880, RZ ;  /* 0x000088809d097816 */ /* 0x001fca00000000ff */
[----:B------:R-:W-:-:S07]  /*65d0*/  IMAD R22, R9, R156, RZ ;  /* 0x0000009c09167224 */ /* 0x000fce00078e02ff */
.L_x_270:
[----:B------:R-:W-:Y:S05]  /*65e0*/  BSYNC B1 ;  /* 0x0000000000017941 */ /* 0x000fea0003800000 */
.L_x_269:
[----:B0-----:R-:W-:Y:S01]  /*65f0*/  @!P5 IMAD R9, R76, R155, R22 ;  /* 0x0000009b4c09d224 */ /* 0x001fe200078e0216 */
[----:B------:R-:W-:Y:S04]  /*6600*/  BSSY B1, `(.L_x_271) ;  /* 0x0000006000017945 */ /* 0x000fe80003800000 */
[----:B------:R0:W-:Y:S01]  /*6610*/  @!P5 STG.E.U8 desc[UR36][R6.64+0x68], R9 ;  /* 0x000068090600d986 */ /* 0x0001e2000c101124 */
[----:B------:R-:W-:Y:S05]  /*6620*/  @P1 BRA `(.L_x_272) ;  /* 0x00000000000c1947 */ /* 0x000fea0003800000 */
[----:B--2---:R-:W0:Y:S02]  /*6630*/  LDG.E.U8 R157, desc[UR36][R4.64+0x69] ;  /* 0x00006924049d7981 */ /* 0x004e24000c1e1100 */
[----:B0-----:R-:W-:-:S05]  /*6640*/  PRMT R9, R157, 0x8880, RZ ;  /* 0x000088809d097816 */ /* 0x001fca00000000ff */
[----:B------:R-:W-:-:S07]  /*6650*/  IMAD R22, R9, R156, RZ ;  /* 0x0000009c09167224 */ /* 0x000fce00078e02ff */
.L_x_272:
[----:B------:R-:W-:Y:S05]  /*6660*/  BSYNC B1 ;  /* 0x0000000000017941 */ /* 0x000fea0003800000 */
.L_x_271:
        /* <DEDUP_REMOVED lines=11> */
.L_x_274:
[----:B------:R-:W-:Y:S05]  /*6720*/  BSYNC B1 ;  /* 0x0000000000017941 */ /* 0x000fea0003800000 */
.L_x_273:
[----:B0-----:R-:W-:Y:S01]  /*6730*/  @!P4 IMAD R9, R78, R155, R22 ;  /* 0x0000009b4e09c224 */ /* 0x001fe200078e0216 */
[----:B------:R-:W-:Y:S04]  /*6740*/  BSSY B1, `(.L_x_275) ;  /* 0x0000006000017945 */ /* 0x000fe80003800000 */
[----:B------:R0:W-:Y:S01]  /*6750*/  @!P4 STG.E.U8 desc[UR36][R10.64+0x68], R9 ;  /* 0x000068090a00c986 */ /* 0x0001e2000c101124 */
[----:B------:R-:W-:Y:S05]  /*6760*/  @P3 BRA `(.L_x_276) ;  /* 0x00000000000c3947 */ /* 0x000fea0003800000 */
[----:B--2---:R-:W0:Y:S02]  /*6770*/  LDG.E.U8 R157, desc[UR36][R12.64+0x69] ;  /* 0x000069240c9d7981 */ /* 0x004e24000c1e1100 */
[----:B0-----:R-:W-:-:S05]  /*6780*/  PRMT R9, R157, 0x8880, RZ ;  /* 0x000088809d097816 */ /* 0x001fca00000000ff */
[----:B------:R-:W-:-:S07]  /*6790*/  IMAD R22, R9, R156, RZ ;  /* 0x0000009c09167224 */ /* 0x000fce00078e02ff */
.L_x_276:
[----:B------:R-:W-:Y:S05]  /*67a0*/  BSYNC B1 ;  /* 0x0000000000017941 */ /* 0x000fea0003800000 */
.L_x_275:
[----:B------:R-:W-:Y:S01]  /*67b0*/  @!P3 IMAD R79, R79, R155, R22 ;  /* 0x0000009b4f4fb224 */ /* 0x000fe200078e0216 */
[----:B------:R-:W-:Y:S04]  /*67c0*/  BSSY B1, `(.L_x_277) ;  /* 0x0000006000017945 */ /* 0x000fe80003800000 */
[----:B------:R0:W-:Y:S01]  /*67d0*/  @!P3 STG.E.U8 desc[UR36][R10.64+0x69], R79 ;  /* 0x0000694f0a00b986 */ /* 0x0001e2000c101124 */
[----:B------:R-:W-:Y:S05]  /*67e0*/  @P5 BRA `(.L_x_278) ;  /* 0x00000000000c5947 */ /* 0x000fea0003800000 */
[----:B--2---:R-:W0:Y:S02]  /*67f0*/  LDG.E.U8 R157, desc[UR36][R4.64+0x70] ;  /* 0x00007024049d7981 */ /* 0x004e24000c1e1100 */
[----:B0-----:R-:W-:-:S05]  /*6800*/  PRMT R9, R157, 0x8880, RZ ;  /* 0x000088809d097816 */ /* 0x001fca00000000ff */
[----:B------:R-:W-:-:S07]  /*6810*/  IMAD R22, R9, R156, RZ ;  /* 0x0000009c09167224 */ /* 0x000fce00078e02ff */
.L_x_278:
[----:B------:R-:W-:Y:S05]  /*6820*/  BSYNC B1 ;  /* 0x0000000000017941 */ /* 0x000fea0003800000 */
.L_x_277:
[----:B0-----:R-:W-:Y:S01]  /*6830*/  @!P5 IMAD R9, R80, R155, R22 ;  /* 0x0000009b5009d224 */ /* 0x001fe200078e0216 */
[----:B------:R-:W-:Y:S04]  /*6840*/  BSSY B1, `(.L_x_279) ;  /* 0x0000006000017945 */ /* 0x000fe80003800000 */
[----:B------:R0:W-:Y:S01]  /*6850*/  @!P5 STG.E.U8 desc[UR36][R6.64+0x70], R9 ;  /* 0x000070090600d986 */ /* 0x0001e2000c101124 */
[----:B------:R-:W-:Y:S05]  /*6860*/  @P1 BRA `(.L_x_280) ;  /* 0x00000000000c1947 */ /* 0x000fea0003800000 */
[----:B--2---:R-:W0:Y:S02]  /*6870*/  LDG.E.U8 R157, desc[UR36][R4.64+0x71] ;  /* 0x00007124049d7981 */ /* 0x004e24000c1e1100 */
[----:B0-----:R-:W-:-:S05]  /*6880*/  PRMT R9, R157, 0x8880, RZ ;  /* 0x000088809d097816 */ /* 0x001fca00000000ff */
[----:B------:R-:W-:-:S07]  /*6890*/  IMAD R22, R9, R156, RZ ;  /* 0x0000009c09167224 */ /* 0x000fce00078e02ff */
.L_x_280:
[----:B------:R-:W-:Y:S05]  /*68a0*/  BSYNC B1 ;  /* 0x0000000000017941 */ /* 0x000fea0003800000 */
.L_x_279:
[----:B------:R-:W-:Y:S01]  /*68b0*/  ISETP.LT.OR P4, PT, R3, 0x71, !P0 ;  /* 0x000000710300780c */ /* 0x000fe20004781670 */
[----:B------:R-:W-:Y:S01]  /*68c0*/  @!P1 IMAD R81, R81, R155, R22 ;  /* 0x0000009b51519224 */ /* 0x000fe200078e0216 */
[----:B------:R-:W-:Y:S01]  /*68d0*/  BSSY B1, `(.L_x_281) ;  /* 0x000000a000017945 */ /* 0x000fe20003800000 */
[C---:B------:R-:W-:Y:S02]  /*68e0*/  ISETP.LT.OR P3, PT, R3.reuse, 0x72, !P0 ;  /* 0x000000720300780c */ /* 0x040fe40004761670 */
        /* <DEDUP_REMOVED lines=8> */
.L_x_282:
[----:B------:R-:W-:Y:S05]  /*6970*/  BSYNC B1 ;  /* 0x0000000000017941 */ /* 0x000fea0003800000 */
.L_x_281:
[----:B0-----:R-:W-:Y:S01]  /*6980*/  @!P4 IMAD R9, R82, R155, R22 ;  /* 0x0000009b5209c224 */ /* 0x001fe200078e0216 */
[----:B------:R-:W-:Y:S04]  /*6990*/  BSSY B1, `(.L_x_283) ;  /* 0x0000006000017945 */ /* 0x000fe80003800000 */
[----:B------:R0:W-:Y:S01]  /*69a0*/  @!P4 STG.E.U8 desc[UR36][R10.64+0x70], R9 ;  /* 0x000070090a00c986 */ /* 0x0001e2000c101124 */
[----:B------:R-:W-:Y:S05]  /*69b0*/  @P3 BRA `(.L_x_284) ;  /* 0x00000000000c3947 */ /* 0x000fea0003800000 */
[----:B--2---:R-:W0:Y:S02]  /*69c0*/  LDG.E.U8 R157, desc[UR36][R12.64+0x71] ;  /* 0x000071240c9d7981 */ /* 0x004e24000c1e1100 */
[----:B0-----:R-:W-:-:S05]  /*69d0*/  PRMT R9, R157, 0x8880, RZ ;  /* 0x000088809d097816 */ /* 0x001fca00000000ff */
[----:B------:R-:W-:-:S07]  /*69e0*/  IMAD R22, R9, R156, RZ ;  /* 0x0000009c09167224 */ /* 0x000fce00078e02ff */
.L_x_284:
[----:B------:R-:W-:Y:S05]  /*69f0*/  BSYNC B1 ;  /* 0x0000000000017941 */ /* 0x000fea0003800000 */
.L_x_283:
[----:B------:R-:W-:Y:S01]  /*6a00*/  @!P3 IMAD R83, R83, R155, R22 ;  /* 0x0000009b5353b224 */ /* 0x000fe200078e0216 */
[----:B------:R-:W-:Y:S04]  /*6a10*/  BSSY B1, `(.L_x_285) ;  /* 0x0000006000017945 */ /* 0x000fe80003800000 */
[----:B------:R0:W-:Y:S01]  /*6a20*/  @!P3 STG.E.U8 desc[UR36][R10.64+0x71], R83 ;  /* 0x000071530a00b986 */ /* 0x0001e2000c101124 */
[----:B------:R-:W-:Y:S05]  /*6a30*/  @P1 BRA `(.L_x_286) ;  /* 0x00000000000c1947 */ /* 0x000fea0003800000 */
[----:B--2---:R-:W0:Y:S02]  /*6a40*/  LDG.E.U8 R157, desc[UR36][R4.64+0x78] ;  /* 0x00007824049d7981 */ /* 0x004e24000c1e1100 */
[----:B0-----:R-:W-:-:S05]  /*6a50*/  PRMT R9, R157, 0x8880, RZ ;  /* 0x000088809d097816 */ /* 0x001fca00000000ff */
[----:B------:R-:W-:-:S07]  /*6a60*/  IMAD R22, R9, R156, RZ ;  /* 0x0000009c09167224 */ /* 0x000fce00078e02ff */
.L_x_286:
[----:B------:R-:W-:Y:S05]  /*6a70*/  BSYNC B1 ;  /* 0x0000000000017941 */ /* 0x000fea0003800000 */
.L_x_285:
[----:B0-----:R-:W-:Y:S01]  /*6a80*/  @!P1 IMAD R9, R84, R155, R22 ;  /* 0x0000009b54099224 */ /* 0x001fe200078e0216 */
[----:B------:R-:W-:Y:S04]  /*6a90*/  BSSY B1, `(.L_x_287) ;  /* 0x0000006000017945 */ /* 0x000fe80003800000 */
[----:B------:R0:W-:Y:S01]  /*6aa0*/  @!P1 STG.E.U8 desc[UR36][R6.64+0x78], R9 ;  /* 0x0000780906009986 */ /* 0x0001e2000c101124 */
[----:B------:R-:W-:Y:S05]  /*6ab0*/  @P2 BRA `(.L_x_288) ;  /* 0x00000000000c2947 */ /* 0x000fea0003800000 */
[----:B--2---:R-:W0:Y:S02]  /*6ac0*/  LDG.E.U8 R157, desc[UR36][R4.64+0x79] ;  /* 0x00007924049d7981 */ /* 0x004e24000c1e1100 */
[----:B0-----:R-:W-:-:S05]  /*6ad0*/  PRMT R9, R157, 0x8880, RZ ;  /* 0x000088809d097816 */ /* 0x001fca00000000ff */
[----:B------:R-:W-:-:S07]  /*6ae0*/  IMAD R22, R9, R156, RZ ;  /* 0x0000009c09167224 */ /* 0x000fce00078e02ff */
.L_x_288:
[----:B------:R-:W-:Y:S05]  /*6af0*/  BSYNC B1 ;  /* 0x0000000000017941 */ /* 0x000fea0003800000 */
.L_x_287:
[----:B------:R-:W-:Y:S01]  /*6b00*/  @!P2 IMAD R85, R85, R155, R22 ;  /* 0x0000009b5555a224 */ /* 0x000fe200078e0216 */
[----:B------:R-:W-:Y:S04]  /*6b10*/  BSSY B1, `(.L_x_289) ;  /* 0x0000006000017945 */ /* 0x000fe80003800000 */
[----:B------:R0:W-:Y:S01]  /*6b20*/  @!P2 STG.E.U8 desc[UR36][R6.64+0x79], R85 ;  /* 0x000079550600a986 */ /* 0x0001e2000c101124 */
[----:B------:R-:W-:Y:S05]  /*6b30*/  @P5 BRA `(.L_x_290) ;  /* 0x00000000000c5947 */ /* 0x000fea0003800000 */
[----:B--2---:R-:W2:Y:S02]  /*6b40*/  LDG.E.U8 R157, desc[UR36][R12.64+0x78] ;  /* 0x000078240c9d7981 */ /* 0x004ea4000c1e1100 */
[----:B--2---:R-:W-:-:S05]  /*6b50*/  PRMT R5, R157, 0x8880, RZ ;  /* 0x000088809d057816 */ /* 0x004fca00000000ff */
[----:B------:R-:W-:-:S07]  /*6b60*/  IMAD R22, R5, R156, RZ ;  /* 0x0000009c05167224 */ /* 0x000fce00078e02ff */
.L_x_290:
[----:B------:R-:W-:Y:S05]  /*6b70*/  BSYNC B1 ;  /* 0x0000000000017941 */ /* 0x000fea0003800000 */
.L_x_289:
[----:B------:R-:W-:Y:S01]  /*6b80*/  @!P5 IMAD R5, R86, R155, R22 ;  /* 0x0000009b5605d224 */ /* 0x000fe200078e0216 */
[----:B------:R-:W-:Y:S01]  /*6b90*/  ISETP.LT.OR P0, PT, R3, 0x7a, !P0 ;  /* 0x0000007a0300780c */ /* 0x000fe20004701670 */
[----:B------:R-:W-:Y:S03]  /*6ba0*/  BSSY B1, `(.L_x_291) ;  /* 0x0000006000017945 */ /* 0x000fe60003800000 */
[----:B------:R0:W-:Y:S09]  /*6bb0*/  @!P5 STG.E.U8 desc[UR36][R10.64+0x78], R5 ;  /* 0x000078050a00d986 */ /* 0x0001f2000c101124 */
[----:B------:R-:W-:Y:S05]  /*6bc0*/  @P0 BRA `(.L_x_292) ;  /* 0x00000000000c0947 */ /* 0x000fea0003800000 */
[----:B--2---:R-:W2:Y:S02]  /*6bd0*/  LDG.E.U8 R157, desc[UR36][R12.64+0x79] ;  /* 0x000079240c9d7981 */ /* 0x004ea4000c1e1100 */
[----:B--2---:R-:W-:-:S05]  /*6be0*/  PRMT R3, R157, 0x8880, RZ ;  /* 0x000088809d037816 */ /* 0x004fca00000000ff */
[----:B------:R-:W-:-:S07]  /*6bf0*/  IMAD R22, R3, R156, RZ ;  /* 0x0000009c03167224 */ /* 0x000fce00078e02ff */
.L_x_292:
[----:B------:R-:W-:Y:S05]  /*6c00*/  BSYNC B1 ;  /* 0x0000000000017941 */ /* 0x000fea0003800000 */
.L_x_291:
[----:B------:R-:W-:Y:S01]  /*6c10*/  IMAD R87, R87, R155, R22 ;  /* 0x0000009b57577224 */ /* 0x000fe200078e0216 */
[----:B------:R-:W-:Y:S06]  /*6c20*/  @P0 BRA `(.L_x_293) ;  /* 0x0000001800180947 */ /* 0x000fec0003800000 */
[----:B------:R0:W-:Y:S01]  /*6c30*/  STG.E.U8 desc[UR36][R10.64+0x79], R87 ;  /* 0x000079570a007986 */ /* 0x0001e2000c101124 */
[----:B------:R-:W-:Y:S05]  /*6c40*/  BRA `(.L_x_293) ;  /* 0x0000001800107947 */ /* 0x000fea0003800000 */
.L_x_36:
[C---:B------:R-:W-:Y:S02]  /*6c50*/  ISETP.GE.AND P2, PT, R0.reuse, 0x1, PT ;  /* 0x000000010000780c */ /* 0x040fe40003f46270 */
[----:B------:R-:W-:Y:S02]  /*6c60*/  ISETP.GE.AND P0, PT, R0, 0x9, PT ;  /* 0x000000090000780c */ /* 0x000fe40003f06270 */
[C---:B------:R-:W-:Y:S02]  /*6c70*/  ISETP.LT.OR P3, PT, R3.reuse, 0x1, !P2 ;  /* 0x000000010300780c */ /* 0x040fe40005761670 */
[C---:B------:R-:W-:Y:S02]  /*6c80*/  ISETP.LT.OR P5, PT, R3.reuse, 0x2, !P2 ;  /* 0x000000020300780c */ /* 0x040fe400057a1670 */
[C---:B------:R-:W-:Y:S02]  /*6c90*/  ISETP.LT.OR P1, PT, R3.reuse, 0x1, !P0 ;  /* 0x000000010300780c */ /* 0x040fe40004721670 */
[----:B------:R-:W-:-:S07]  /*6ca0*/  ISETP.LT.OR P4, PT, R3, 0x2, !P0 ;  /* 0x000000020300780c */ /* 0x000fce0004781670 */
[-C--:B------:R-:W-:Y:S02]  /*6cb0*/  @!P3 IMAD R5, R88, R155.reuse, RZ ;  /* 0x0000009b5805b224 */ /* 0x080fe400078e02ff */
[-C--:B------:R-:W-:Y:S02]  /*6cc0*/  @!P5 IMAD R89, R89, R155.reuse, RZ ;  /* 0x0000009b5959d224 */ /* 0x080fe400078e02ff */
[-C--:B------:R-:W-:Y:S01]  /*6cd0*/  @!P1 IMAD R13, R90, R155.reuse, RZ ;  /* 0x0000009b5a0d9224 */ /* 0x080fe200078e02ff */
[----:B------:R0:W-:Y:S01]  /*6ce0*/  @!P3 STG.E.U8 desc[UR36][R160.64], R5 ;  /* 0x00000005a000b986 */ /* 0x0001e2000c101124 */
[----:B------:R-:W-:Y:S01]  /*6cf0*/  ISETP.LT.OR P3, PT, R3, 0x9, !P2 ;  /* 0x000000090300780c */ /* 0x000fe20005761670 */
[----:B------:R-:W-:Y:S02]  /*6d00*/  @!P4 IMAD R91, R91, R155, RZ ;  /* 0x0000009b5b5bc224 */ /* 0x000fe400078e02ff */
[----:B------:R-:W-:Y:S01]  /*6d10*/  @!P5 STG.E.U8 desc[UR36][R160.64+0x1], R89 ;  /* 0x00000159a000d986 */ /* 0x000fe2000c101124 */
[----:B------:R-:W-:-:S03]  /*6d20*/  ISETP.LT.OR P5, PT, R3, 0xa, !P2 ;  /* 0x0000000a0300780c */ /* 0x000fc600057a1670 */
[----:B------:R1:W-:Y:S01]  /*6d30*/  @!P1 STG.E.U8 desc[UR36][R8.64], R13 ;  /* 0x0000000d08009986 */ /* 0x0003e2000c101124 */
[----:B------:R-:W-:-:S03]  /*6d40*/  ISETP.LT.OR P1, PT, R3, 0x9, !P0 ;  /* 0x000000090300780c */ /* 0x000fc60004721670 */
[----:B------:R-:W-:Y:S01]  /*6d50*/  @!P4 STG.E.U8 desc[UR36][R8.64+0x1], R91 ;  /* 0x0000015b0800c986 */ /* 0x000fe2000c101124 */
[----:B------:R-:W-:Y:S01]  /*6d60*/  ISETP.LT.OR P4, PT, R3, 0xa, !P0 ;  /* 0x0000000a0300780c */ /* 0x000fe20004781670 */
[----:B------:R-:W-:-:S04]  /*6d70*/  @!P3 IMAD R15, R92, R155, RZ ;  /* 0x0000009b5c0fb224 */ /* 0x000fc800078e02ff */
[-C--:B------:R-:W-:Y:S01]  /*6d80*/  @!P5 IMAD R93, R93, R155.reuse, RZ ;  /* 0x0000009b5d5dd224 */ /* 0x080fe200078e02ff */
[----:B------:R3:W-:Y:S01]  /*6d90*/  @!P3 STG.E.U8 desc[UR36][R160.64+0x8], R15 ;  /* 0x0000080fa000b986 */ /* 0x0007e2000c101124 */
[C---:B------:R-:W-:Y:S02]  /*6da0*/  ISETP.LT.OR P3, PT, R3.reuse, 0x11, !P2 ;  /* 0x000000110300780c */ /* 0x040fe40005761670 */
[-C--:B0-----:R-:W-:Y:S01]  /*6db0*/  @!P1 IMAD R5, R94, R155.reuse, RZ ;  /* 0x0000009b5e059224 */ /* 0x081fe200078e02ff */
[----:B------:R-:W-:Y:S01]  /*6dc0*/  @!P5 STG.E.U8 desc[UR36][R160.64+0x9], R93 ;  /* 0x0000095da000d986 */ /* 0x000fe2000c101124 */
[----:B------:R-:W-:Y:S02]  /*6dd0*/  ISETP.LT.OR P5, PT, R3, 0x12, !P2 ;  /* 0x000000120300780c */ /* 0x000fe400057a1670 */
[----:B------:R-:W-:Y:S01]  /*6de0*/  @!P4 IMAD R95, R95, R155, RZ ;  /* 0x0000009b5f5fc224 */ /* 0x000fe200078e02ff */
[----:B------:R0:W-:Y:S01]  /*6df0*/  @!P1 STG.E.U8 desc[UR36][R8.64+0x8], R5 ;  /* 0x0000080508009986 */ /* 0x0001e2000c101124 */
[----:B------:R-:W-:-:S03]  /*6e00*/  ISETP.LT.OR P1, PT, R3, 0x11, !P0 ;  /* 0x000000110300780c */ /* 0x000fc60004721670 */
[----:B------:R-:W-:Y:S01]  /*6e10*/  @!P4 STG.E.U8 desc[UR36][R8.64+0x9], R95 ;  /* 0x0000095f0800c986 */ /* 0x000fe2000c101124 */
[----:B------:R-:W-:Y:S01]  /*6e20*/  ISETP.LT.OR P4, PT, R3, 0x12, !P0 ;  /* 0x000000120300780c */ /* 0x000fe20004781670 */
[----:B-1----:R-:W-:-:S04]  /*6e30*/  @!P3 IMAD R13, R96, R155, RZ ;  /* 0x0000009b600db224 */ /* 0x002fc800078e02ff */
[-C--:B------:R-:W-:Y:S01]  /*6e40*/  @!P5 IMAD R97, R97, R155.reuse, RZ ;  /* 0x0000009b6161d224 */ /* 0x080fe200078e02ff */
[----:B------:R1:W-:Y:S01]  /*6e50*/  @!P3 STG.E.U8 desc[UR36][R160.64+0x10], R13 ;  /* 0x0000100da000b986 */ /* 0x0003e2000c101124 */
[C---:B------:R-:W-:Y:S02]  /*6e60*/  ISETP.LT.OR P3, PT, R3.reuse, 0x19, !P2 ;  /* 0x000000190300780c */ /* 0x040fe40005761670 */
[-C--:B---3--:R-:W-:Y:S01]  /*6e70*/  @!P1 IMAD R15, R98, R155.reuse, RZ ;  /* 0x0000009b620f9224 */ /* 0x088fe200078e02ff */
[----:B------:R-:W-:Y:S01]  /*6e80*/  @!P5 STG.E.U8 desc[UR36][R160.64+0x11], R97 ;  /* 0x00001161a000d986 */ /* 0x000fe2000c101124 */
[----:B------:R-:W-:Y:S02]  /*6e90*/  ISETP.LT.OR P5, PT, R3, 0x1a, !P2 ;  /* 0x0000001a0300780c */ /* 0x000fe400057a1670 */
[----:B------:R-:W-:Y:S01]  /*6ea0*/  @!P4 IMAD R99, R99, R155, RZ ;  /* 0x0000009b6363c224 */ /* 0x000fe200078e02ff */
[----:B------:R3:W-:Y:S01]  /*6eb0*/  @!P1 STG.E.U8 desc[UR36][R8.64+0x10], R15 ;  /* 0x0000100f08009986 */ /* 0x0007e2000c101124 */
[----:B------:R-:W-:-:S03]  /*6ec0*/  ISETP.LT.OR P1, PT, R3, 0x19, !P0 ;  /* 0x000000190300780c */ /* 0x000fc60004721670 */
[----:B------:R-:W-:Y:S01]  /*6ed0*/  @!P4 STG.E.U8 desc[UR36][R8.64+0x11], R99 ;  /* 0x000011630800c986 */ /* 0x000fe2000c101124 */
[----:B------:R-:W-:Y:S01]  /*6ee0*/  ISETP.LT.OR P4, PT, R3, 0x1a, !P0 ;  /* 0x0000001a0300780c */ /* 0x000fe20004781670 */
[----:B0-----:R-:W-:-:S04]  /*6ef0*/  @!P3 IMAD R5, R100, R155, RZ ;  /* 0x0000009b6405b224 */ /* 0x001fc800078e02ff */
[-C--:B------:R-:W-:Y:S01]  /*6f00*/  @!P5 IMAD R101, R101, R155.reuse, RZ ;  /* 0x0000009b6565d224 */ /* 0x080fe200078e02ff */
[----:B------:R0:W-:Y:S01]  /*6f10*/  @!P3 STG.E.U8 desc[UR36][R160.64+0x18], R5 ;  /* 0x00001805a000b986 */ /* 0x0001e2000c101124 */
[C---:B------:R-:W-:Y:S02]  /*6f20*/  ISETP.LT.OR P3, PT, R3.reuse, 0x21, !P2 ;  /* 0x000000210300780c */ /* 0x040fe40005761670 */
[-C--:B-1----:R-:W-:Y:S01]  /*6f30*/  @!P1 IMAD R13, R102, R155.reuse, RZ ;  /* 0x0000009b660d9224 */ /* 0x082fe200078e02ff */
[----:B------:R-:W-:Y:S01]  /*6f40*/  @!P5 STG.E.U8 desc[UR36][R160.64+0x19], R101 ;  /* 0x00001965a000d986 */ /* 0x000fe2000c101124 */
[----:B------:R-:W-:Y:S02]  /*6f50*/  ISETP.LT.OR P5, PT, R3, 0x22, !P2 ;  /* 0x000000220300780c */ /* 0x000fe400057a1670 */
[----:B------:R-:W-:Y:S01]  /*6f60*/  @!P4 IMAD R103, R103, R155, RZ ;  /* 0x0000009b6767c224 */ /* 0x000fe200078e02ff */
[----:B------:R1:W-:Y:S01]  /*6f70*/  @!P1 STG.E.U8 desc[UR36][R8.64+0x18], R13 ;  /* 0x0000180d08009986 */ /* 0x0003e2000c101124 */
[----:B------:R-:W-:-:S03]  /*6f80*/  ISETP.LT.OR P1, PT, R3, 0x21, !P0 ;  /* 0x000000210300780c */ /* 0x000fc60004721670 */
[----:B------:R-:W-:Y:S01]  /*6f90*/  @!P4 STG.E.U8 desc[UR36][R8.64+0x19], R103 ;  /* 0x000019670800c986 */ /* 0x000fe2000c101124 */
[----:B------:R-:W-:Y:S01]  /*6fa0*/  ISETP.LT.OR P4, PT, R3, 0x22, !P0 ;  /* 0x000000220300780c */ /* 0x000fe20004781670 */
[----:B---3--:R-:W-:-:S04]  /*6fb0*/  @!P3 IMAD R15, R104, R155, RZ ;  /* 0x0000009b680fb224 */ /* 0x008fc800078e02ff */
        /* <DEDUP_REMOVED lines=128> */
[----:B------:R-:W-:-:S02]  /*77c0*/  ISETP.GE.AND P1, PT, R0, 0x81, PT ;  /* 0x000000810000780c */ /* 0x000fc40003f26270 */
[C---:B------:R-:W-:Y:S01]  /*77d0*/  ISETP.LT.OR P5, PT, R3.reuse, 0x79, !P0 ;  /* 0x000000790300780c */ /* 0x040fe200047a1670 */
[----:B------:R-:W-:Y:S01]  /*77e0*/  @!P4 STG.E.U8 desc[UR36][R8.64+0x71], R147 ;  /* 0x000071930800c986 */ /* 0x000fe2000c101124 */
[C---:B------:R-:W-:Y:S01]  /*77f0*/  ISETP.LT.OR P0, PT, R3.reuse, 0x7a, !P0 ;  /* 0x0000007a0300780c */ /* 0x040fe20004701670 */
[----:B0-----:R-:W-:Y:S01]  /*7800*/  @!P3 IMAD R5, R148, R155, RZ ;  /* 0x0000009b9405b224 */ /* 0x001fe200078e02ff */
[----:B------:R-:W-:-:S03]  /*7810*/  ISETP.LT.OR P4, PT, R3, 0x1, !P1 ;  /* 0x000000010300780c */ /* 0x000fc60004f81670 */
[----:B------:R-:W-:Y:S01]  /*7820*/  @!P2 IMAD R149, R149, R155, RZ ;  /* 0x0000009b9595a224 */ /* 0x000fe200078e02ff */
[----:B------:R0:W-:Y:S01]  /*7830*/  @!P3 STG.E.U8 desc[UR36][R160.64+0x78], R5 ;  /* 0x00007805a000b986 */ /* 0x0001e2000c101124 */
[----:B------:R-:W-:-:S03]  /*7840*/  ISETP.LT.OR P3, PT, R3, 0x2, !P1 ;  /* 0x000000020300780c */ /* 0x000fc60004f61670 */
[----:B------:R-:W-:Y:S01]  /*7850*/  @!P2 STG.E.U8 desc[UR36][R160.64+0x79], R149 ;  /* 0x00007995a000a986 */ /* 0x000fe2000c101124 */
[-C--:B-1----:R-:W-:Y:S01]  /*7860*/  @!P5 IMAD R13, R150, R155.reuse, RZ ;  /* 0x0000009b960dd224 */ /* 0x082fe200078e02ff */
[----:B------:R-:W-:Y:S01]  /*7870*/  ISETP.GE.AND P2, PT, R0, 0x89, PT ;  /* 0x000000890000780c */ /* 0x000fe20003f46270 */
[-C--:B------:R-:W-:Y:S02]  /*7880*/  @!P0 IMAD R151, R151, R155.reuse, RZ ;  /* 0x0000009b97978224 */ /* 0x080fe400078e02ff */
[----:B---3--:R-:W-:Y:S01]  /*7890*/  @!P4 IMAD R15, R24, R155, RZ ;  /* 0x0000009b180fc224 */ /* 0x008fe200078e02ff */
[----:B------:R1:W-:Y:S01]  /*78a0*/  @!P5 STG.E.U8 desc[UR36][R8.64+0x78], R13 ;  /* 0x0000780d0800d986 */ /* 0x0003e2000c101124 */
[----:B------:R-:W-:-:S03]  /*78b0*/  ISETP.LT.OR P5, PT, R3, 0x1, !P2 ;  /* 0x000000010300780c */ /* 0x000fc600057a1670 */
[----:B------:R-:W-:Y:S01]  /*78c0*/  @!P3 IMAD R25, R25, R155, RZ ;  /* 0x0000009b1919b224 */ /* 0x000fe200078e02ff */
[----:B------:R-:W-:Y:S01]  /*78d0*/  @!P0 STG.E.U8 desc[UR36][R8.64+0x79], R151 ;  /* 0x0000799708008986 */ /* 0x000fe2000c101124 */
[----:B------:R-:W-:-:S03]  /*78e0*/  ISETP.LT.OR P0, PT, R3, 0x2, !P2 ;  /* 0x000000020300780c */ /* 0x000fc60005701670 */
[----:B------:R-:W-:Y:S01]  /*78f0*/  @!P4 STG.E.U8 desc[UR36][R6.64], R15 ;  /* 0x0000000f0600c986 */ /* 0x000fe2000c101124 */
        /* <DEDUP_REMOVED lines=19> */
[-C--:B------:R-:W-:Y:S01]  /*7a30*/  @!P4 IMAD R9, R32, R155.reuse, RZ ;  /* 0x0000009b2009c224 */ /* 0x080fe200078e02ff */
        /* <DEDUP_REMOVED lines=127> */
[----:B-1----:R-:W-:-:S04]  /*8230*/  @!P5 IMAD R13, R74, R155, RZ ;  /* 0x0000009b4a0dd224 */ /* 0x002fc800078e02ff */
        /* <DEDUP_REMOVED lines=12> */
[----:B------:R-:W-:-:S04]  /*8300*/  @!P0 IMAD R9, R78, R155, RZ ;  /* 0x0000009b4e098224 */ /* 0x000fc800078e02ff */
[-C--:B------:R-:W-:Y:S01]  /*8310*/  @!P4 IMAD R79, R79, R155.reuse, RZ ;  /* 0x0000009b4f4fc224 */ /* 0x080fe200078e02ff */
[----:B------:R1:W-:Y:S01]  /*8320*/  @!P0 STG.E.U8 desc[UR36][R10.64+0x68], R9 ;  /* 0x000068090a008986 */ /* 0x0003e2000c101124 */
[----:B------:R-:W-:Y:S02]  /*8330*/  ISETP.LT.OR P0, PT, R3, 0x71, !P2 ;  /* 0x000000710300780c */ /* 0x000fe40005701670 */
[----:B------:R-:W-:Y:S01]  /*8340*/  @!P3 IMAD R81, R81, R155, RZ ;  /* 0x0000009b5151b224 */ /* 0x000fe200078e02ff */
[----:B------:R3:W-:Y:S01]  /*8350*/  @!P4 STG.E.U8 desc[UR36][R10.64+0x69], R79 ;  /* 0x0000694f0a00c986 */ /* 0x0007e2000c101124 */
[----:B------:R-:W-:-:S03]  /*8360*/  ISETP.LT.OR P4, PT, R3, 0x72, !P2 ;  /* 0x000000720300780c */ /* 0x000fc60005781670 */
[----:B------:R3:W-:Y:S01]  /*8370*/  @!P3 STG.E.U8 desc[UR36][R6.64+0x71], R81 ;  /* 0x000071510600b986 */ /* 0x0007e2000c101124 */
[C---:B------:R-:W-:Y:S02]  /*8380*/  ISETP.LT.OR P3, PT, R3.reuse, 0x79, !P1 ;  /* 0x000000790300780c */ /* 0x040fe40004f61670 */
[C---:B------:R-:W-:Y:S01]  /*8390*/  ISETP.LT.OR P1, PT, R3.reuse, 0x7a, !P1 ;  /* 0x0000007a0300780c */ /* 0x040fe20004f21670 */
[----:B------:R3:W-:Y:S01]  /*83a0*/  @!P5 STG.E.U8 desc[UR36][R6.64+0x70], R13 ;  /* 0x0000700d0600d986 */ /* 0x0007e2000c101124 */
[C---:B------:R-:W-:Y:S02]  /*83b0*/  ISETP.LT.OR P5, PT, R3.reuse, 0x79, !P2 ;  /* 0x000000790300780c */ /* 0x040fe400057a1670 */
[----:B------:R-:W-:Y:S01]  /*83c0*/  ISETP.LT.OR P2, PT, R3, 0x7a, !P2 ;  /* 0x0000007a0300780c */ /* 0x000fe20005741670 */
[-C--:B------:R-:W-:Y:S02]  /*83d0*/  @!P0 IMAD R3, R82, R155.reuse, RZ ;  /* 0x0000009b52038224 */ /* 0x080fe400078e02ff */
[----:B------:R-:W-:-:S03]  /*83e0*/  @!P4 IMAD R83, R83, R155, RZ ;  /* 0x0000009b5353c224 */ /* 0x000fc600078e02ff */
[----:B------:R3:W-:Y:S01]  /*83f0*/  @!P0 STG.E.U8 desc[UR36][R10.64+0x70], R3 ;  /* 0x000070030a008986 */ /* 0x0007e2000c101124 */
[-C--:B0-----:R-:W-:Y:S02]  /*8400*/  @!P3 IMAD R5, R84, R155.reuse, RZ ;  /* 0x0000009b5405b224 */ /* 0x081fe400078e02ff */
[-C--:B------:R-:W-:Y:S01]  /*8410*/  @!P1 IMAD R85, R85, R155.reuse, RZ ;  /* 0x0000009b55559224 */ /* 0x080fe200078e02ff */
[----:B------:R3:W-:Y:S01]  /*8420*/  @!P4 STG.E.U8 desc[UR36][R10.64+0x71], R83 ;  /* 0x000071530a00c986 */ /* 0x0007e2000c101124 */
[-C--:B-1----:R-:W-:Y:S02]  /*8430*/  @!P5 IMAD R9, R86, R155.reuse, RZ ;  /* 0x0000009b5609d224 */ /* 0x082fe400078e02ff */
[----:B------:R-:W-:Y:S01]  /*8440*/  @!P2 IMAD R87, R87, R155, RZ ;  /* 0x0000009b5757a224 */ /* 0x000fe200078e02ff */
[----:B------:R3:W-:Y:S04]  /*8450*/  @!P3 STG.E.U8 desc[UR36][R6.64+0x78], R5 ;  /* 0x000078050600b986 */ /* 0x0007e8000c101124 */
[----:B------:R3:W-:Y:S04]  /*8460*/  @!P1 STG.E.U8 desc[UR36][R6.64+0x79], R85 ;  /* 0x0000795506009986 */ /* 0x0007e8000c101124 */
[----:B------:R3:W-:Y:S04]  /*8470*/  @!P5 STG.E.U8 desc[UR36][R10.64+0x78], R9 ;  /* 0x000078090a00d986 */ /* 0x0007e8000c101124 */
[----:B------:R3:W-:Y:S02]  /*8480*/  @!P2 STG.E.U8 desc[UR36][R10.64+0x79], R87 ;  /* 0x000079570a00a986 */ /* 0x0007e4000c101124 */
.L_x_293:
[----:B------:R-:W-:Y:S05]  /*8490*/  BSYNC B0 ;  /* 0x0000000000007941 */ /* 0x000fea0003800000 */
.L_x_35:
[----:B------:R-:W-:Y:S01]  /*84a0*/  ULDC UR4, c[0x0][0xc] ;  /* 0x0000030000047ab9 */ /* 0x000fe20000000800 */
[----:B------:R-:W-:Y:S01]  /*84b0*/  ULDC UR5, c[0x0][0x10] ;  /* 0x0000040000057ab9 */ /* 0x000fe20000000800 */
[----:B---3--:R-:W3:Y:S01]  /*84c0*/  LDC R3, c[0x0][0x14] ;  /* 0x00000500ff037b82 */ /* 0x008ee20000000800 */
[----:B------:R-:W-:Y:S01]  /*84d0*/  UIMAD.WIDE.U32 UR4, UR4, UR5, URZ ;  /* 0x00000005040472a5 */ /* 0x000fe2000f8e003f */
[----:B------:R-:W-:Y:S01]  /*84e0*/  PRMT R0, RZ, 0x7610, R0 ;  /* 0x00007610ff007816 */ /* 0x000fe20000000000 */
[----:B------:R-:W-:Y:S02]  /*84f0*/  IMAD.MOV.U32 R153, RZ, RZ, -0x1 ;  /* 0xffffffffff997424 */ /* 0x000fe400078e00ff */
[----:B------:R-:W-:Y:S02]  /*8500*/  IMAD.MOV.U32 R22, RZ, RZ, -0x1 ;  /* 0xffffffffff167424 */ /* 0x000fe400078e00ff */
[----:B---3--:R-:W-:-:S04]  /*8510*/  IMAD.WIDE.U32 R16, R3, UR4, R16 ;  /* 0x0000000403107c25 */ /* 0x008fc8000f8e0010 */
[----:B------:R-:W-:Y:S01]  /*8520*/  IMAD R3, R3, UR5, RZ ;  /* 0x0000000503037c24 */ /* 0x000fe2000f8e02ff */
[----:B------:R-:W-:Y:S02]  /*8530*/  ULDC.64 UR4, c[0x0][0x650] ;  /* 0x0001940000047ab9 */ /* 0x000fe40000000a00 */
[----:B------:R-:W-:Y:S01]  /*8540*/  ISETP.GE.U32.AND P0, PT, R16, UR4, PT ;  /* 0x0000000410007c0c */ /* 0x000fe2000bf06070 */
[----:B------:R-:W-:-:S05]  /*8550*/  IMAD.IADD R17, R17, 0x1, R3 ;  /* 0x0000000111117824 */ /* 0x000fca00078e0203 */
[----:B------:R-:W-:-:S13]  /*8560*/  ISETP.GE.U32.AND.EX P0, PT, R17, UR5, PT, P0 ;  /* 0x0000000511007c0c */ /* 0x000fda000bf06100 */
[----:B------:R-:W-:Y:S05]  /*8570*/  @P0 BRA `(.L_x_294) ;  /* 0x0000000400640947 */ /* 0x000fea0003800000 */
[----:B------:R-:W3:Y:S01]  /*8580*/  S2R R12, SR_CTAID.X ;  /* 0x00000000000c7919 */ /* 0x000ee20000002500 */
[----:B0-----:R-:W0:Y:S01]  /*8590*/  LDC.64 R10, c[0x0][0x628] ;  /* 0x00018a00ff0a7b82 */ /* 0x001e220000000a00 */
[----:B------:R-:W-:Y:S01]  /*85a0*/  ULDC UR4, c[0x0][0x150] ;  /* 0x0000540000047ab9 */ /* 0x000fe20000000800 */
[----:B------:R-:W-:Y:S01]  /*85b0*/  IMAD.MOV.U32 R8, RZ, RZ, R16 ;  /* 0x000000ffff087224 */ /* 0x000fe200078e0010 */
[----:B------:R-:W0:Y:S01]  /*85c0*/  S2R R24, SR_CTAID.Y ;  /* 0x0000000000187919 */ /* 0x000e220000002600 */
[----:B------:R-:W-:-:S04]  /*85d0*/  IMAD.MOV.U32 R9, RZ, RZ, R17 ;  /* 0x000000ffff097224 */ /* 0x000fc800078e0011 */
[----:B------:R-:W1:Y:S08]  /*85e0*/  LDC R21, c[0x0][0x144] ;  /* 0x00005100ff157b82 */ /* 0x000e700000000800 */
[----:B------:R-:W1:Y:S08]  /*85f0*/  LDC R0, c[0x0][0x630] ;  /* 0x00018c00ff007b82 */ /* 0x000e700000000800 */
[----:B------:R-:W1:Y:S01]  /*8600*/  LDC.64 R14, c[0x0][0x620] ;  /* 0x00018800ff0e7b82 */ /* 0x000e620000000a00 */
[----:B0-----:R-:W-:-:S04]  /*8610*/  ISETP.NE.U32.AND P0, PT, R10, RZ, PT ;  /* 0x000000ff0a00720c */ /* 0x001fc80003f05070 */
[----:B------:R-:W-:Y:S02]  /*8620*/  ISETP.NE.AND.EX P0, PT, R11, RZ, PT, P0 ;  /* 0x000000ff0b00720c */ /* 0x000fe40003f05300 */
[----:B---3--:R-:W-:-:S05]  /*8630*/  I2FP.F32.U32 R3, R12 ;  /* 0x0000000c00037245 */ /* 0x008fca0000201000 */
[----:B------:R-:W-:-:S04]  /*8640*/  FMUL R3, R3, UR4 ;  /* 0x0000000403037c20 */ /* 0x000fc80008400000 */
[----:B------:R0:W3:Y:S02]  /*8650*/  F2I.U32.TRUNC.NTZ R20, R3 ;  /* 0x0000000300147305 */ /* 0x0000e4000020f000 */
[----:B------:R-:W-:Y:S05]  /*8660*/  @!P0 BRA `(.L_x_295) ;  /* 0x0000000000288947 */ /* 0x000fea0003800000 */
[----:B0-----:R-:W0:Y:S02]  /*8670*/  LDC R3, c[0x0][0x634] ;  /* 0x00018d00ff037b82 */ /* 0x001e240000000800 */
        /* <DEDUP_REMOVED lines=9> */
.L_x_295:
[----:B------:R-:W2:Y:S01]  /*8710*/  LDC.64 R28, c[0x0][0x640] ;  /* 0x00019000ff1c7b82 */ /* 0x000ea20000000a00 */
[-CC-:B-1----:R-:W-:Y:S01]  /*8720*/  SHF.R.U64 R22, R8, R0.reuse, R9.reuse ;  /* 0x0000000008167219 */ /* 0x182fe20000001209 */
[----:B---3--:R-:W-:Y:S01]  /*8730*/  IMAD.MOV R20, RZ, RZ, -R20 ;  /* 0x000000ffff147224 */ /* 0x008fe200078e0a14 */
[----:B------:R-:W-:Y:S01]  /*8740*/  SHF.R.U32.HI R0, RZ, R0, R9 ;  /* 0x00000000ff007219 */ /* 0x000fe20000011609 */
[----:B------:R-:W-:Y:S01]  /*8750*/  ULDC UR4, c[0x0][0x154] ;  /* 0x0000550000047ab9 */ /* 0x000fe20000000800 */
[----:B0-----:R-:W-:Y:S01]  /*8760*/  IADD3 R3, P0, RZ, -R22, RZ ;  /* 0x80000016ff037210 */ /* 0x001fe20007f1e0ff */
[----:B------:R-:W-:Y:S02]  /*8770*/  IMAD R21, R21, R20, R12 ;  /* 0x0000001415157224 */ /* 0x000fe400078e020c */
[----:B------:R-:W0:Y:S01]  /*8780*/  LDC R6, c[0x0][0x618] ;  /* 0x00018600ff067b82 */ /* 0x000e220000000800 */
[----:B------:R-:W-:Y:S02]  /*8790*/  IMAD.MOV.U32 R7, RZ, RZ, 0x1 ;  /* 0x00000001ff077424 */ /* 0x000fe400078e00ff */
[----:B------:R-:W-:-:S04]  /*87a0*/  IMAD.X R5, RZ, RZ, ~R0, P0 ;  /* 0x000000ffff057224 */ /* 0x000fc800000e0e00 */
[-C--:B------:R-:W-:Y:S01]  /*87b0*/  IMAD R0, R5, R14.reuse, RZ ;  /* 0x0000000e05007224 */ /* 0x080fe200078e02ff */
[----:B------:R-:W1:Y:S01]  /*87c0*/  LDC R8, c[0x0][0x608] ;  /* 0x00018200ff087b82 */ /* 0x000e620000000800 */
[----:B------:R-:W-:-:S04]  /*87d0*/  IMAD.WIDE.U32 R4, R3, R14, R16 ;  /* 0x0000000e03047225 */ /* 0x000fc800078e0010 */
[----:B------:R-:W-:Y:S01]  /*87e0*/  IMAD R3, R3, R15, R0 ;  /* 0x0000000f03037224 */ /* 0x000fe200078e0200 */
[----:B------:R-:W-:Y:S02]  /*87f0*/  I2FP.F32.U32 R0, R24 ;  /* 0x0000001800007245 */ /* 0x000fe40000201000 */
[----:B------:R-:W3:Y:S01]  /*8800*/  LDC R26, c[0x0][0x658] ;  /* 0x00019600ff1a7b82 */ /* 0x000ee20000000800 */
[----:B------:R-:W-:Y:S01]  /*8810*/  IMAD.IADD R3, R5, 0x1, R3 ;  /* 0x0000000105037824 */ /* 0x000fe200078e0203 */
[----:B--2---:R-:W-:Y:S01]  /*8820*/  ISETP.NE.U32.AND P0, PT, R28, RZ, PT ;  /* 0x000000ff1c00720c */ /* 0x004fe20003f05070 */
[----:B------:R-:W-:Y:S01]  /*8830*/  FMUL R0, R0, UR4 ;  /* 0x0000000400007c20 */ /* 0x000fe20008400000 */
[----:B------:R-:W-:Y:S02]  /*8840*/  IMAD.MOV.U32 R5, RZ, RZ, -0x1 ;  /* 0xffffffffff057424 */ /* 0x000fe400078e00ff */
[----:B------:R-:W-:Y:S01]  /*8850*/  ISETP.NE.AND.EX P0, PT, R29, RZ, PT, P0 ;  /* 0x000000ff1d00720c */ /* 0x000fe20003f05300 */
[----:B------:R2:W2:Y:S01]  /*8860*/  F2I.U32.TRUNC.NTZ R13, R0 ;  /* 0x00000000000d7305 */ /* 0x0004a2000020f000 */
[----:B------:R-:W2:Y:S01]  /*8870*/  LDC R15, c[0x0][0x148] ;  /* 0x00005200ff0f7b82 */ /* 0x000ea20000000800 */
[----:B0-----:R-:W-:-:S02]  /*8880*/  SHF.R.U64 R12, R4, R6, R3 ;  /* 0x00000006040c7219 */ /* 0x001fc40000001203 */
[----:B------:R-:W-:-:S05]  /*8890*/  SHF.R.U32.HI R3, RZ, R6, R3 ;  /* 0x00000006ff037219 */ /* 0x000fca0000011603 */
[----:B------:R-:W0:Y:S01]  /*88a0*/  LDC R20, c[0x0][0x600] ;  /* 0x00018000ff147b82 */ /* 0x000e220000000800 */
[-CC-:B-1----:R-:W-:Y:S02]  /*88b0*/  SHF.R.U64 R10, R12, R8.reuse, R3.reuse ;  /* 0x000000080c0a7219 */ /* 0x182fe40000001203 */
[----:B------:R-:W-:-:S05]  /*88c0*/  SHF.R.U32.HI R3, RZ, R8, R3 ;  /* 0x00000008ff037219 */ /* 0x000fca0000011603 */
[----:B------:R-:W1:Y:S01]  /*88d0*/  LDC R27, c[0x0][0x648] ;  /* 0x00019200ff1b7b82 */ /* 0x000e620000000800 */
[-C--:B---3--:R-:W-:Y:S02]  /*88e0*/  SHF.L.U32 R4, R5, R26.reuse, RZ ;  /* 0x0000001a05047219 */ /* 0x088fe400000006ff */
[--C-:B------:R-:W-:Y:S02]  /*88f0*/  SHF.R.U64 R14, R10, R26, R3.reuse ;  /* 0x0000001a0a0e7219 */ /* 0x100fe40000001203 */
[----:B------:R-:W-:Y:S02]  /*8900*/  LOP3.LUT R25, RZ, R4, RZ, 0x33, !PT ;  /* 0x00000004ff197212 */ /* 0x000fe400078e33ff */
[-C--:B------:R-:W-:Y:S01]  /*8910*/  SHF.R.U32.HI R5, RZ, R26.reuse, R3 ;  /* 0x0000001aff057219 */ /* 0x080fe20000011603 */
[----:B------:R-:W3:Y:S01]  /*8920*/  LDC R30, c[0x0][0x638] ;  /* 0x00018e00ff1e7b82 */ /* 0x000ee20000000800 */
[----:B------:R-:W-:Y:S01]  /*8930*/  SHF.L.U32 R154, R7, R26, RZ ;  /* 0x0000001a079a7219 */ /* 0x000fe200000006ff */
[----:B------:R-:W-:-:S06]  /*8940*/  IMAD.MOV.U32 R4, RZ, RZ, R14 ;  /* 0x000000ffff047224 */ /* 0x000fcc00078e000e */
[----:B------:R-:W0:Y:S01]  /*8950*/  LDC R31, c[0x0][0x610] ;  /* 0x00018400ff1f7b82 */ /* 0x000e220000000800 */
        /* <DEDUP_REMOVED lines=11> */
.L_x_296:
[----:B------:R-:W-:Y:S01]  /*8a10*/  ISETP.NE.AND P0, PT, R2, 0x1, PT ;  /* 0x000000010200780c */ /* 0x000fe20003f05270 */
[----:B0-----:R-:W-:Y:S01]  /*8a20*/  VIADD R7, R20, 0xffffffff ;  /* 0xffffffff14077836 */ /* 0x001fe20000000000 */
[----:B-12---:R-:W-:Y:S01]  /*8a30*/  SHF.R.U64 R0, R4, R27, R5 ;  /* 0x0000001b04007219 */ /* 0x006fe20000001205 */
[----:B------:R-:W-:Y:S01]  /*8a40*/  IMAD.MOV R13, RZ, RZ, -R13 ;  /* 0x000000ffff0d7224 */ /* 0x000fe200078e0a0d */
[----:B------:R-:W-:Y:S01]  /*8a50*/  LOP3.LUT R5, R10, R25, RZ, 0xc0, !PT ;  /* 0x000000190a057212 */ /* 0x000fe200078ec0ff */
[----:B------:R-:W-:Y:S02]  /*8a60*/  IMAD.MOV.U32 R4, RZ, RZ, 0x1 ;  /* 0x00000001ff047424 */ /* 0x000fe400078e00ff */
[----:B------:R-:W-:Y:S02]  /*8a70*/  IMAD.MOV R3, RZ, RZ, -R0 ;  /* 0x000000ffff037224 */ /* 0x000fe400078e0a00 */
[----:B------:R-:W-:Y:S01]  /*8a80*/  IMAD R154, R154, R0, R5 ;  /* 0x000000009a9a7224 */ /* 0x000fe200078e0205 */
[----:B------:R-:W-:Y:S01]  /*8a90*/  LOP3.LUT R5, R12, R7, RZ, 0xc0, !PT ;  /* 0x000000070c057212 */ /* 0x000fe200078ec0ff */
[----:B---3--:R-:W-:-:S02]  /*8aa0*/  IMAD R0, R3, R30, R14 ;  /* 0x0000001e03007224 */ /* 0x008fc400078e020e */
[----:B------:R-:W-:Y:S02]  /*8ab0*/  @P0 IMAD R21, R15, R13, R24 ;  /* 0x0000000d0f150224 */ /* 0x000fe400078e0218 */
[----:B------:R-:W-:Y:S01]  /*8ac0*/  IMAD R3, R0, R20, R5 ;  /* 0x0000001400037224 */ /* 0x000fe200078e0205 */
[----:B------:R-:W-:Y:S01]  /*8ad0*/  PRMT R0, R4, 0x7610, R0 ;  /* 0x0000761004007816 */ /* 0x000fe20000000000 */
[----:B------:R-:W-:-:S05]  /*8ae0*/  IMAD R154, R154, R31, R21 ;  /* 0x0000001f9a9a7224 */ /* 0x000fca00078e0215 */
[----:B------:R-:W-:Y:S02]  /*8af0*/  SEL R153, R3, R154, !P0 ;  /* 0x0000009a03997207 */ /* 0x000fe40004000000 */
[----:B------:R-:W-:-:S07]  /*8b00*/  SEL R154, R154, R3, !P0 ;  /* 0x000000039a9a7207 */ /* 0x000fce0004000000 */
.L_x_294:
[----:B------:R-:W-:-:S13]  /*8b10*/  LOP3.LUT P0, RZ, R0, 0xff, RZ, 0xc0, !PT ;  /* 0x000000ff00ff7812 */ /* 0x000fda000780c0ff */
[----:B------:R-:W-:Y:S05]  /*8b20*/  @P0 BRA `(.L_x_297) ;  /* 0xffffff8400e40947 */ /* 0x000fea000383ffff */
[----:B------:R-:W-:Y:S05]  /*8b30*/  EXIT ;  /* 0x000000000000794d */ /* 0x000fea0003800000 */
.L_x_8:
[----:B0-----:R-:W-:Y:S01]  /*8b40*/  ULDC.64 UR4, c[0x0][0x650] ;  /* 0x0001940000047ab9 */ /* 0x001fe20000000a00 */
        /* <DEDUP_REMOVED lines=25> */
.L_x_299:
[----:B------:R-:W0:Y:S01]  /*8ce0*/  LDC.64 R28, c[0x0][0x640] ;  /* 0x00019000ff1c7b82 */ /* 0x000e220000000a00 */
[-CC-:B------:R-:W-:Y:S01]  /*8cf0*/  SHF.R.U64 R22, R12, R6.reuse, R13.reuse ;  /* 0x000000060c167219 */ /* 0x180fe2000000120d */
[----:B------:R-:W-:Y:S01]  /*8d00*/  IMAD.MOV.U32 R30, RZ, RZ, 0x1 ;  /* 0x00000001ff1e7424 */ /* 0x000fe200078e00ff */
[----:B------:R-:W-:Y:S02]  /*8d10*/  SHF.R.U32.HI R6, RZ, R6, R13 ;  /* 0x00000006ff067219 */ /* 0x000fe4000001160d */
        /* <DEDUP_REMOVED lines=8> */
[----:B------:R-:W-:Y:S01]  /*8da0*/  IMAD.IADD R9, R9, 0x1, R11 ;  /* 0x0000000109097824 */ /* 0x000fe200078e020b */
[----:B0-----:R-:W-:-:S04]  /*8db0*/  ISETP.NE.U32.AND P0, PT, R28, RZ, PT ;  /* 0x000000ff1c00720c */ /* 0x001fc80003f05070 */
[----:B------:R-:W-:Y:S02]  /*8dc0*/  ISETP.NE.AND.EX P0, PT, R29, RZ, PT, P0 ;  /* 0x000000ff1d00720c */ /* 0x000fe40003f05300 */
[----:B------:R-:W0:Y:S01]  /*8dd0*/  LDC R20, c[0x0][0x600] ;  /* 0x00018000ff147b82 */ /* 0x000e220000000800 */
[-CC-:B-1----:R-:W-:Y:S01]  /*8de0*/  SHF.R.U64 R14, R8, R10.reuse, R9.reuse ;  /* 0x0000000a080e7219 */ /* 0x182fe20000001209 */
[----:B------:R-:W-:Y:S01]  /*8df0*/  IMAD.MOV.U32 R8, RZ, RZ, -0x1 ;  /* 0xffffffffff087424 */ /* 0x000fe200078e00ff */
[----:B------:R-:W-:-:S05]  /*8e00*/  SHF.R.U32.HI R9, RZ, R10, R9 ;  /* 0x0000000aff097219 */ /* 0x000fca0000011609 */
[----:B------:R-:W1:Y:S01]  /*8e10*/  LDC R26, c[0x0][0x648] ;  /* 0x00019200ff1a7b82 */ /* 0x000e620000000800 */
[-CC-:B--2---:R-:W-:Y:S02]  /*8e20*/  SHF.R.U64 R21, R14, R12.reuse, R9.reuse ;  /* 0x0000000c0e157219 */ /* 0x184fe40000001209 */
[----:B------:R-:W-:-:S05]  /*8e30*/  SHF.R.U32.HI R6, RZ, R12, R9 ;  /* 0x0000000cff067219 */ /* 0x000fca0000011609 */
[----:B------:R-:W2:Y:S01]  /*8e40*/  LDC R27, c[0x0][0x638] ;  /* 0x00018e00ff1b7b82 */ /* 0x000ea20000000800 */
[-C--:B---3--:R-:W-:Y:S02]  /*8e50*/  SHF.L.U32 R8, R8, R25.reuse, RZ ;  /* 0x0000001908087219 */ /* 0x088fe400000006ff */
[-CC-:B------:R-:W-:Y:S02]  /*8e60*/  SHF.R.U64 R23, R21, R25.reuse, R6.reuse ;  /* 0x0000001915177219 */ /* 0x180fe40000001206 */
[----:B------:R-:W-:Y:S02]  /*8e70*/  LOP3.LUT R32, RZ, R8, RZ, 0x33, !PT ;  /* 0x00000008ff207212 */ /* 0x000fe400078e33ff */
[----:B------:R-:W-:Y:S01]  /*8e80*/  SHF.R.U32.HI R9, RZ, R25, R6 ;  /* 0x00000019ff097219 */ /* 0x000fe20000011606 */
[----:B------:R-:W3:Y:S01]  /*8e90*/  LDC R31, c[0x0][0x610] ;  /* 0x00018400ff1f7b82 */ /* 0x000ee20000000800 */
[----:B------:R-:W-:Y:S01]  /*8ea0*/  IMAD.MOV.U32 R8, RZ, RZ, R23 ;  /* 0x000000ffff087224 */ /* 0x000fe200078e0017 */
[----:B------:R-:W-:Y:S06]  /*8eb0*/  @!P0 BRA `(.L_x_300) ;  /* 0x0000000000288947 */ /* 0x000fec0003800000 */
        /* <DEDUP_REMOVED lines=10> */
.L_x_300:
[----:B------:R-:W-:Y:S02]  /*8f60*/  ISETP.NE.AND P0, PT, R2, 0x1, PT ;  /* 0x000000010200780c */ /* 0x000fe40003f05270 */
[----:B-1----:R-:W-:Y:S01]  /*8f70*/  SHF.R.U64 R6, R8, R26, R9 ;  /* 0x0000001a08067219 */ /* 0x002fe20000001209 */
[----:B0-----:R-:W-:Y:S01]  /*8f80*/  VIADD R9, R20, 0xffffffff ;  /* 0xffffffff14097836 */ /* 0x001fe20000000000 */
[----:B------:R-:W-:Y:S02]  /*8f90*/  SHF.L.U32 R30, R30, R25, RZ ;  /* 0x000000191e1e7219 */ /* 0x000fe400000006ff */
[----:B------:R-:W-:Y:S01]  /*8fa0*/  LOP3.LUT R5, R21, R32, RZ, 0xc0, !PT ;  /* 0x0000002015057212 */ /* 0x000fe200078ec0ff */
[----:B------:R-:W-:-:S04]  /*8fb0*/  IMAD.MOV R8, RZ, RZ, -R6 ;  /* 0x000000ffff087224 */ /* 0x000fc800078e0a06 */
[----:B------:R-:W-:Y:S01]  /*8fc0*/  IMAD R6, R30, R6, R5 ;  /* 0x000000061e067224 */ /* 0x000fe200078e0205 */
[----:B------:R-:W-:Y:S01]  /*8fd0*/  LOP3.LUT R5, R14, R9, RZ, 0xc0, !PT ;  /* 0x000000090e057212 */ /* 0x000fe200078ec0ff */
[----:B------:R-:W-:Y:S02]  /*8fe0*/  @P0 IMAD R3, R7, R24, R4 ;  /* 0x0000001807030224 */ /* 0x000fe400078e0204 */
[----:B--2---:R-:W-:Y:S02]  /*8ff0*/  IMAD R4, R8, R27, R23 ;  /* 0x0000001b08047224 */ /* 0x004fe400078e0217 */
[----:B---3--:R-:W-:Y:S02]  /*9000*/  IMAD R3, R6, R31, R3 ;  /* 0x0000001f06037224 */ /* 0x008fe400078e0203 */
[----:B------:R-:W-:Y:S02]  /*9010*/  IMAD R4, R4, R20, R5 ;  /* 0x0000001404047224 */ /* 0x000fe400078e0205 */
[----:B------:R-:W-:-:S02]  /*9020*/  IMAD.MOV.U32 R8, RZ, RZ, 0x1 ;  /* 0x00000001ff087424 */ /* 0x000fc400078e00ff */
[----:B------:R-:W-:Y:S01]  /*9030*/  IMAD.MOV.U32 R6, RZ, RZ, R22 ;  /* 0x000000ffff067224 */ /* 0x000fe200078e0016 */
[----:B------:R-:W-:Y:S02]  /*9040*/  SEL R20, R4, R3, !P0 ;  /* 0x0000000304147207 */ /* 0x000fe40004000000 */
[----:B------:R-:W-:-:S07]  /*9050*/  SEL R21, R3, R4, !P0 ;  /* 0x0000000403157207 */ /* 0x000fce0004000000 */
.L_x_298:
[----:B------:R-:W-:-:S08]  /*9060*/  NOP ;  /* 0x0000000000007918 */ /* 0x000fd00000000000 */
[----:B------:R-:W0:-:S00]  /*9070*/  USETMAXREG.DEALLOC.CTAPOOL 0x28 ;  /* 0x00000028000079c8 */ /* 0x000e0000080e0500 */
[----:B0-----:R-:W-:-:S13]  /*9080*/  ISETP.NE.AND P0, PT, R0, RZ, PT ;  /* 0x000000ff0000720c */ /* 0x001fda0003f05270 */
[----:B------:R-:W-:Y:S05]  /*9090*/  @P0 EXIT ;  /* 0x000000000000094d */ /* 0x000fea0003800000 */
[----:B------:R-:W-:Y:S01]  /*90a0*/  LOP3.LUT P0, RZ, R8, 0xff, RZ, 0xc0, !PT ;  /* 0x000000ff08ff7812 */ /* 0x000fe2000780c0ff */
[----:B------:R-:W-:Y:S02]  /*90b0*/  IMAD.MOV.U32 R0, RZ, RZ, 0x1 ;  /* 0x00000001ff007424 */ /* 0x000fe400078e00ff */
[----:B------:R-:W-:-:S10]  /*90c0*/  IMAD.MOV.U32 R3, RZ, RZ, RZ ;  /* 0x000000ffff037224 */ /* 0x000fd400078e00ff */
[----:B------:R-:W-:Y:S05]  /*90d0*/  @!P0 BRA `(.L_x_301) ;  /* 0x0000000c00488947 */ /* 0x000fea0003800000 */
[----:B------:R-:W0:Y:S01]  /*90e0*/  LDC R0, c[0x0][0x28c] ;  /* 0x0000a300ff007b82 */ /* 0x000e220000000800 */
[----:B------:R-:W1:Y:S01]  /*90f0*/  S2R R11, SR_CgaCtaId ;  /* 0x00000000000b7919 */ /* 0x000e620000008800 */
[----:B------:R-:W-:Y:S01]  /*9100*/  ULDC UR5, c[0x0][0x658] ;  /* 0x0001960000057ab9 */ /* 0x000fe20000000800 */
[----:B------:R-:W-:Y:S01]  /*9110*/  UMOV UR7, 0xffffffff ;  /* 0xffffffff00077882 */ /* 0x000fe20000000000 */
[----:B------:R-:W-:Y:S01]  /*9120*/  ULDC UR6, c[0x0][0xc] ;  /* 0x0000030000067ab9 */ /* 0x000fe20000000800 */
[----:B------:R-:W-:Y:S01]  /*9130*/  USHF.L.U32 UR8, UR7, UR5, URZ ;  /* 0x0000000507087299 */ /* 0x000fe2000800063f */
[----:B------:R-:W-:Y:S01]  /*9140*/  BSSY B0, `(.L_x_301) ;  /* 0x00000cb000007945 */ /* 0x000fe20003800000 */
[----:B------:R-:W-:Y:S01]  /*9150*/  UMOV UR9, 0x1 ;  /* 0x0000000100097882 */ /* 0x000fe20000000000 */
[----:B------:R-:W-:Y:S01]  /*9160*/  ULDC UR7, c[0x0][0x10] ;  /* 0x0000040000077ab9 */ /* 0x000fe20000000800 */
[----:B------:R-:W-:Y:S01]  /*9170*/  USHF.L.U32 UR18, UR9, UR5, URZ ;  /* 0x0000000509127299 */ /* 0x000fe2000800063f */
[----:B------:R-:W-:Y:S01]  /*9180*/  IMAD.MOV.U32 R9, RZ, RZ, 0x1 ;  /* 0x00000001ff097424 */ /* 0x000fe200078e00ff */
[----:B------:R-:W-:Y:S01]  /*9190*/  UIMAD.WIDE.U32 UR6, UR6, UR7, URZ ;  /* 0x00000007060672a5 */ /* 0x000fe2000f8e003f */
[----:B------:R-:W-:Y:S01]  /*91a0*/  LOP3.LUT R8, R19, 0x2, RZ, 0xfc, !PT ;  /* 0x0000000213087812 */ /* 0x000fe200078efcff */
[----:B------:R-:W-:Y:S01]  /*91b0*/  ULDC UR5, c[0x0][0x14] ;  /* 0x0000050000057ab9 */ /* 0x000fe20000000800 */
[----:B------:R-:W-:Y:S01]  /*91c0*/  ULDC UR4, c[0x0][0x600] ;  /* 0x0001800000047ab9 */ /* 0x000fe20000000800 */
[----:B------:R-:W-:-:S02]  /*91d0*/  UIMAD.WIDE.U32 UR22, UR6, UR5, URZ ;  /* 0x00000005061672a5 */ /* 0x000fc4000f8e003f */
[----:B------:R-:W-:Y:S02]  /*91e0*/  UIMAD UR13, UR7, UR5, URZ ;  /* 0x00000005070d72a4 */ /* 0x000fe4000f8e023f */
[----:B------:R-:W-:Y:S02]  /*91f0*/  UIADD3 UR4, UR4, -0x1, URZ ;  /* 0xffffffff04047890 */ /* 0x000fe4000fffe03f */
[----:B------:R-:W-:Y:S02]  /*9200*/  ULOP3.LUT UR17, URZ, UR8, URZ, 0x33, !UPT ;  /* 0x000000083f117292 */ /* 0x000fe4000f8e333f */
[----:B------:R-:W-:Y:S01]  /*9210*/  UIADD3 UR13, UR23, UR13, URZ ;  /* 0x0000000d170d7290 */ /* 0x000fe2000fffe03f */
[----:B0-----:R-:W-:Y:S01]  /*9220*/  VIADD R0, R0, 0x3f ;  /* 0x0000003f00007836 */ /* 0x001fe20000000000 */
[----:B------:R-:W-:-:S04]  /*9230*/  ULDC.64 UR24, c[0x0][0x198] ;  /* 0x0000660000187ab9 */ /* 0x000fc80000000a00 */
[----:B------:R-:W-:-:S04]  /*9240*/  SHF.R.S32.HI R3, RZ, 0x1f, R0 ;  /* 0x0000001fff037819 */ /* 0x000fc80000011400 */
[----:B------:R-:W-:Y:S01]  /*9250*/  LEA.HI R10, R3, R0, RZ, 0x6 ;  /* 0x00000000030a7211 */ /* 0x000fe200078f30ff */
[C---:B-1----:R-:W-:Y:S02]  /*9260*/  IMAD.SHL.U32 R4, R11.reuse, 0x1000, RZ ;  /* 0x000010000b047824 */ /* 0x042fe400078e00ff */
[----:B------:R-:W-:Y:S01]  /*9270*/  IMAD.SHL.U32 R11, R11, 0x40, RZ ;  /* 0x000000400b0b7824 */ /* 0x000fe200078e00ff */
[----:B------:R-:W-:Y:S01]  /*9280*/  SHF.R.S32.HI R10, RZ, 0x6, R10 ;  /* 0x00000006ff0a7819 */ /* 0x000fe2000001140a */
[----:B------:R-:W-:Y:S01]  /*9290*/  IMAD.MOV.U32 R0, RZ, RZ, 0x1 ;  /* 0x00000001ff007424 */ /* 0x000fe200078e00ff */
[----:B------:R-:W-:Y:S01]  /*92a0*/  LOP3.LUT R4, R4, 0x1000, RZ, 0xc0, !PT ;  /* 0x0000100004047812 */ /* 0x000fe200078ec0ff */
[----:B------:R-:W-:Y:S01]  /*92b0*/  IMAD.MOV.U32 R3, RZ, RZ, RZ ;  /* 0x000000ffff037224 */ /* 0x000fe200078e00ff */
[----:B------:R-:W-:Y:S01]  /*92c0*/  LOP3.LUT R11, R11, 0x40, RZ, 0xc0, !PT ;  /* 0x000000400b0b7812 */ /* 0x000fe200078ec0ff */
[----:B------:R-:W-:Y:S01]  /*92d0*/  VIADD R13, R10, 0x1 ;  /* 0x000000010a0d7836 */ /* 0x000fe20000000000 */
[----:B------:R-:W-:-:S07]  /*92e0*/  LOP3.LUT R12, R4, 0x24180, RZ, 0xfc, !PT ;  /* 0x00024180040c7812 */ /* 0x000fce00078efcff */
.L_x_312:
[----:B------:R-:W-:-:S03]  /*92f0*/  UMOV UR5, 0xffffffff ;  /* 0xffffffff00057882 */ /* 0x000fc60000000000 */
[----:B------:R-:W-:Y:S05]  /*9300*/  BRA.DIV UR5, `(.L_x_302) ;  /* 0x0000001205587947 */ /* 0x000fea000b800000 */
[----:B------:R-:W-:-:S13]  /*9310*/  ELECT P6, URZ, PT ;  /* 0x00000000003f782f */ /* 0x000fda00038c0000 */
.L_x_328:
[----:B------:R-:W0:Y:S01]  /*9320*/  LDC R4, c[0x0][0x28c] ;  /* 0x0000a300ff047b82 */ /* 0x000e220000000800 */
[----:B------:R-:W-:Y:S01]  /*9330*/  BSSY B1, `(.L_x_303) ;  /* 0x0000038000017945 */ /* 0x000fe20003800000 */
[----:B0-----:R-:W-:-:S13]  /*9340*/  ISETP.LT.OR P6, PT, R4, 0x1, !P6 ;  /* 0x000000010400780c */ /* 0x001fda00077c1670 */
[----:B------:R-:W-:Y:S05]  /*9350*/  @P6 BRA `(.L_x_304) ;  /* 0x0000000000d46947 */ /* 0x000fea0003800000 */
[----:B------:R-:W-:Y:S02]  /*9360*/  IMAD R20, R20, 0x80, R11 ;  /* 0x0000008014147824 */ /* 0x000fe400078e020b */
[----:B------:R-:W-:Y:S02]  /*9370*/  IMAD.SHL.U32 R21, R21, 0x100, RZ ;  /* 0x0000010015157824 */ /* 0x000fe400078e00ff */
[----:B------:R-:W-:Y:S02]  /*9380*/  IMAD.MOV.U32 R24, RZ, RZ, RZ ;  /* 0x000000ffff187224 */ /* 0x000fe400078e00ff */
[----:B------:R-:W-:Y:S02]  /*9390*/  IMAD.MOV.U32 R4, RZ, RZ, R13 ;  /* 0x000000ffff047224 */ /* 0x000fe400078e000d */
[----:B------:R-:W-:Y:S02]  /*93a0*/  IMAD.MOV.U32 R5, RZ, RZ, R0 ;  /* 0x000000ffff057224 */ /* 0x000fe400078e0000 */
[----:B------:R-:W-:-:S07]  /*93b0*/  IMAD.MOV.U32 R7, RZ, RZ, R3 ;  /* 0x000000ffff077224 */ /* 0x000fce00078e0003 */
.L_x_307:
[----:B------:R-:W0:Y:S01]  /*93c0*/  S2R R15, SR_CgaCtaId ;  /* 0x00000000000f7919 */ /* 0x000e220000008800 */
[----:B------:R-:W-:Y:S02]  /*93d0*/  MOV R14, 0x400 ;  /* 0x00000400000e7802 */ /* 0x000fe40000000f00 */
[----:B------:R-:W-:Y:S02]  /*93e0*/  LOP3.LUT P1, RZ, R18, 0x7f, RZ, 0xc0, !PT ;  /* 0x0000007f12ff7812 */ /* 0x000fe4000782c0ff */
[----:B0-----:R-:W-:Y:S02]  /*93f0*/  LEA R22, R15, R14, 0x18 ;  /* 0x0000000e0f167211 */ /* 0x001fe400078ec0ff */
[----:B------:R-:W-:-:S09]  /*9400*/  SHF.L.U32 R14, R5, 0x1f, RZ ;  /* 0x0000001f050e7819 */ /* 0x000fd200000006ff */
[----:B------:R-:W0:Y:S01]  /*9410*/  @!P1 LDC R15, c[0x0][0x500] ;  /* 0x00014000ff0f9b82 */ /* 0x000e220000000800 */
[----:B------:R-:W-:-:S04]  /*9420*/  IMAD R23, R7, 0x8, R22 ;  /* 0x0000000807177824 */ /* 0x000fc800078e0216 */
[----:B------:R-:W1:Y:S02]  /*9430*/  SYNCS.PHASECHK.TRANS64.TRYWAIT P0, [R23+URZ+0x48], R14 ;  /* 0x0000480e170075a7 */ /* 0x000e64000800017f */
[----:B-1----:R-:W-:Y:S05]  /*9440*/  @!P0 BRA `(.L_x_305) ;  /* 0x0000001000288947 */ /* 0x002fea0003800000 */
.L_x_329:
[----:B-1----:R-:W-:Y:S01]  /*9450*/  PRMT R14, R8, 0x9910, RZ ;  /* 0x00009910080e7816 */ /* 0x002fe200000000ff */
[----:B0-----:R0:W-:Y:S03]  /*9460*/  @!P1 SYNCS.ARRIVE.TRANS64 RZ, [R23+URZ], R15 ;  /* 0x0000000f17ff99a7 */ /* 0x0011e6000800003f */
[----:B------:R-:W-:-:S13]  /*9470*/  ISETP.NE.AND P0, PT, R14, 0x2, PT ;  /* 0x000000020e00780c */ /* 0x000fda0003f05270 */
[----:B0-----:R-:W-:Y:S05]  /*9480*/  @P0 BRA `(.L_x_306) ;  /* 0x0000000000040947 */ /* 0x001fea0003800000 */
[----:B------:R-:W-:Y:S01]  /*9490*/  BPT.TRAP 0x1 ;  /* 0x000000040000795c */ /* 0x000fe20000300000 */
.L_x_306:
[----:B------:R-:W-:Y:S01]  /*94a0*/  R2UR UR19, R22 ;  /* 0x00000000161372ca */ /* 0x000fe200000e0000 */
[----:B------:R-:W-:Y:S01]  /*94b0*/  IMAD R22, R7, 0x4000, R22 ;  /* 0x0000400007167824 */ /* 0x000fe200078e0216 */
[----:B------:R-:W-:Y:S01]  /*94c0*/  R2UR UR9, R23 ;  /* 0x00000000170972ca */ /* 0x000fe200000e0000 */
[----:B------:R-:W-:Y:S01]  /*94d0*/  IMAD R14, R7, 0x2000, R12 ;  /* 0x00002000070e7824 */ /* 0x000fe200078e020c */
[----:B------:R-:W-:Y:S01]  /*94e0*/  UIADD3 UR6, UP0, UR24, 0xf0, URZ ;  /* 0x000000f018067890 */ /* 0x000fe2000ff1e03f */
[----:B------:R-:W-:Y:S01]  /*94f0*/  VIADD R4, R4, 0xffffffff ;  /* 0xffffffff04047836 */ /* 0x000fe20000000000 */
[----:B------:R-:W-:Y:S01]  /*9500*/  R2UR UR5, R22 ;  /* 0x00000000160572ca */ /* 0x000fe200000e0000 */
[----:B------:R-:W-:Y:S01]  /*9510*/  UIADD3 UR26, UP1, UR24, 0x1f0, URZ ;  /* 0x000001f0181a7890 */ /* 0x000fe2000ff3e03f */
[----:B------:R-:W-:Y:S01]  /*9520*/  R2UR UR8, R14 ;  /* 0x000000000e0872ca */ /* 0x000fe200000e0000 */
[----:B------:R-:W-:Y:S01]  /*9530*/  UIADD3.X UR7, URZ, UR25, URZ, UP0, !UPT ;  /* 0x000000193f077290 */ /* 0x000fe200087fe43f */
[----:B------:R-:W-:Y:S01]  /*9540*/  R2UR UR11, R21 ;  /* 0x00000000150b72ca */ /* 0x000fe200000e0000 */
[----:B------:R-:W-:Y:S01]  /*9550*/  VIADD R7, R7, 0x1 ;  /* 0x0000000107077836 */ /* 0x000fe20000000000 */
[----:B------:R-:W-:Y:S01]  /*9560*/  R2UR UR10, R24 ;  /* 0x00000000180a72ca */ /* 0x000fe200000e0000 */
[----:B------:R-:W-:Y:S01]  /*9570*/  UIADD3.X UR27, URZ, UR25, URZ, UP1, !UPT ;  /* 0x000000193f1b7290 */ /* 0x000fe20008ffe43f */
[----:B------:R-:W-:Y:S01]  /*9580*/  R2UR UR12, R6 ;  /* 0x00000000060c72ca */ /* 0x000fe200000e0000 */
[----:B------:R-:W-:Y:S01]  /*9590*/  UMOV UR14, 0x0 ;  /* 0x00000000000e7882 */ /* 0x000fe20000000000 */
[----:B------:R-:W-:Y:S01]  /*95a0*/  R2UR UR20, R20 ;  /* 0x00000000141472ca */ /* 0x000fe200000e0000 */
[----:B------:R-:W-:Y:S01]  /*95b0*/  UMOV UR15, 0x10000000 ;  /* 0x10000000000f7882 */ /* 0x000fe20000000000 */
[----:B------:R-:W-:Y:S01]  /*95c0*/  ISETP.GT.AND P1, PT, R4, 0x1, PT ;  /* 0x000000010400780c */ /* 0x000fe20003f24270 */
[----:B------:R-:W-:Y:S01]  /*95d0*/  UIADD3 UR16, UR5, 0x180, URZ ;  /* 0x0000018005107890 */ /* 0x000fe2000fffe03f */
[----:B------:R-:W-:Y:S01]  /*95e0*/  ISETP.NE.AND P0, PT, R7, 0x9, PT ;  /* 0x000000090700780c */ /* 0x000fe20003f05270 */
[----:B------:R-:W-:Y:S01]  /*95f0*/  UIADD3 UR5, UR19, UR8, URZ ;  /* 0x0000000813057290 */ /* 0x000fe2000fffe03f */
[----:B------:R-:W-:Y:S01]  /*9600*/  VIADD R24, R24, 0x40 ;  /* 0x0000004018187836 */ /* 0x000fe20000000000 */
[----:B------:R-:W-:Y:S01]  /*9610*/  UMOV UR21, 0x30000 ;  /* 0x0003000000157882 */ /* 0x000fe20000000000 */
[----:B------:R-:W-:-:S02]  /*9620*/  SEL R14, RZ, 0x1, P0 ;  /* 0x00000001ff0e7807 */ /* 0x000fc40000000000 */
[----:B------:R-:W-:Y:S01]  /*9630*/  UMOV UR8, UR16 ;  /* 0x0000001000087c82 */ /* 0x000fe20008000000 */
[----:B------:R-:W-:Y:S01]  /*9640*/  SEL R7, R7, RZ, P0 ;  /* 0x000000ff07077207 */ /* 0x000fe20000000000 */
[----:B------:R0:W-:Y:S01]  /*9650*/  UTMALDG.3D [UR8], [UR6], desc[UR14] ;  /* 0x00000e08060075b4 */ /* 0x0001e20008011000 */
[----:B------:R-:W-:Y:S01]  /*9660*/  LOP3.LUT R5, R5, R14, RZ, 0x3c, !PT ;  /* 0x0000000e05057212 */ /* 0x000fe200078e3cff */
[----:B0-----:R-:W-:Y:S01]  /*9670*/  UMOV UR11, UR20 ;  /* 0x00000014000b7c82 */ /* 0x001fe20008000000 */
[----:B------:R-:W-:Y:S02]  /*9680*/  UMOV UR8, UR5 ;  /* 0x0000000500087c82 */ /* 0x000fe40008000000 */
[----:B------:R0:W-:Y:S02]  /*9690*/  UTMALDG.3D.MULTICAST [UR8], [UR26], UR21, desc[UR14] ;  /* 0x00000e081a0073b4 */ /* 0x0001e40008011815 */
[----:B0-----:R-:W-:Y:S05]  /*96a0*/  @P1 BRA `(.L_x_307) ;  /* 0xfffffffc00441947 */ /* 0x001fea000383ffff */
.L_x_304:
[----:B------:R-:W-:Y:S05]  /*96b0*/  BSYNC B1 ;  /* 0x0000000000017941 */ /* 0x000fea0003800000 */
.L_x_303:
[----:B------:R-:W-:Y:S01]  /*96c0*/  LOP3.LUT P1, RZ, R9, 0xff, RZ, 0xc0, !PT ;  /* 0x000000ff09ff7812 */ /* 0x000fe2000782c0ff */
[C---:B------:R-:W-:Y:S01]  /*96d0*/  IMAD.IADD R6, R10.reuse, 0x1, R3 ;  /* 0x000000010a067824 */ /* 0x040fe200078e0203 */
[----:B------:R-:W-:Y:S01]  /*96e0*/  ULDC.64 UR6, c[0x0][0x650] ;  /* 0x0001940000067ab9 */ /* 0x000fe20000000a00 */
[----:B------:R-:W-:Y:S01]  /*96f0*/  ISETP.GE.U32.AND P2, PT, R10, 0x9, PT ;  /* 0x000000090a00780c */ /* 0x000fe20003f46070 */
[----:B------:R-:W-:Y:S01]  /*9700*/  BSSY B1, `(.L_x_308) ;  /* 0x000006c000017945 */ /* 0x000fe20003800000 */
[----:B------:R-:W-:Y:S01]  /*9710*/  IMAD.MOV.U32 R21, RZ, RZ, -0x1 ;  /* 0xffffffffff157424 */ /* 0x000fe200078e00ff */
[----:B------:R-:W-:Y:S01]  /*9720*/  ISETP.GT.U32.AND P0, PT, R6, 0x8, PT ;  /* 0x000000080600780c */ /* 0x000fe20003f04070 */
[----:B------:R-:W-:Y:S01]  /*9730*/  IMAD.MOV.U32 R20, RZ, RZ, -0x1 ;  /* 0xffffffffff147424 */ /* 0x000fe200078e00ff */
[----:B------:R-:W-:Y:S02]  /*9740*/  PRMT R9, RZ, 0x7610, R9 ;  /* 0x00007610ff097816 */ /* 0x000fe40000000009 */
[----:B------:R-:W-:-:S03]  /*9750*/  ISETP.LT.U32.AND P0, PT, R10, 0x9, P0 ;  /* 0x000000090a00780c */ /* 0x000fc60000701070 */
[----:B------:R-:W0:Y:S01]  /*9760*/  @P1 S2R R5, SR_CgaCtaId ;  /* 0x0000000000051919 */ /* 0x000e220000008800 */
[----:B------:R-:W-:-:S04]  /*9770*/  @P1 MOV R4, 0x400 ;  /* 0x0000040000041802 */ /* 0x000fc80000000f00 */
[----:B0-----:R-:W-:Y:S01]  /*9780*/  @P1 LEA R3, R5, R4, 0x18 ;  /* 0x0000000405031211 */ /* 0x001fe200078ec0ff */
[----:B------:R-:W-:-:S03]  /*9790*/  IMAD.WIDE.U32 R4, R6, 0x38e38e39, RZ ;  /* 0x38e38e3906047825 */ /* 0x000fc600078e00ff */
[----:B------:R0:W-:Y:S01]  /*97a0*/  @P1 SYNCS.ARRIVE.TRANS64.A1T0 RZ, [R3+URZ+0xa8], RZ ;  /* 0x0000a8ff03ff19a7 */ /* 0x0001e2000810003f */
[----:B------:R-:W-:Y:S02]  /*97b0*/  IADD3 R16, P1, R16, UR22, RZ ;  /* 0x0000001610107c10 */ /* 0x000fe4000ff3e0ff */
[----:B------:R-:W-:Y:S02]  /*97c0*/  SHF.R.U32.HI R5, RZ, 0x1, R5 ;  /* 0x00000001ff057819 */ /* 0x000fe40000011605 */
[----:B------:R-:W-:Y:S02]  /*97d0*/  IADD3.X R17, R17, UR13, RZ, P1, !PT ;  /* 0x0000000d11117c10 */ /* 0x000fe40008ffe4ff */
[----:B------:R-:W-:Y:S02]  /*97e0*/  PRMT R4, RZ, 0x7610, R4 ;  /* 0x00007610ff047816 */ /* 0x000fe40000000004 */
[----:B0-----:R-:W-:Y:S02]  /*97f0*/  SEL R3, RZ, 0x1, !P0 ;  /* 0x00000001ff037807 */ /* 0x001fe40004000000 */
[----:B------:R-:W-:-:S02]  /*9800*/  ISETP.GE.U32.AND P0, PT, R16, UR6, PT ;  /* 0x0000000610007c0c */ /* 0x000fc4000bf06070 */
[----:B------:R-:W-:Y:S01]  /*9810*/  LOP3.LUT R0, R0, R3, RZ, 0x3c, !PT ;  /* 0x0000000300007212 */ /* 0x000fe200078e3cff */
[----:B------:R-:W-:Y:S01]  /*9820*/  IMAD R3, R5, -0x9, R6 ;  /* 0xfffffff705037824 */ /* 0x000fe200078e0206 */
[----:B------:R-:W-:Y:S01]  /*9830*/  ISETP.GE.U32.AND.EX P0, PT, R17, UR7, PT, P0 ;  /* 0x0000000711007c0c */ /* 0x000fe2000bf06100 */
[----:B------:R-:W-:Y:S01]  /*9840*/  IMAD.MOV.U32 R6, RZ, RZ, -0x1 ;  /* 0xffffffffff067424 */ /* 0x000fe200078e00ff */
[----:B------:R-:W-:-:S11]  /*9850*/  @P2 LOP3.LUT R0, R0, 0x1, R5, 0x78, !PT ;  /* 0x0000000100002812 */ /* 0x000fd600078e7805 */
[----:B------:R-:W-:Y:S05]  /*9860*/  @P0 BRA `(.L_x_309) ;  /* 0x0000000400540947 */ /* 0x000fea0003800000 */
[----:B------:R-:W0:Y:S01]  /*9870*/  S2R R15, SR_CTAID.X ;  /* 0x00000000000f7919 */ /* 0x000e220000002500 */
[----:B------:R-:W-:Y:S01]  /*9880*/  ULDC.64 UR6, c[0x0][0x628] ;  /* 0x00018a0000067ab9 */ /* 0x000fe20000000a00 */
[----:B------:R-:W-:Y:S01]  /*9890*/  ULDC UR8, c[0x0][0x630] ;  /* 0x00018c0000087ab9 */ /* 0x000fe20000000800 */
[----:B------:R-:W-:Y:S01]  /*98a0*/  ISETP.NE.U32.AND P0, PT, RZ, UR6, PT ;  /* 0x00000006ff007c0c */ /* 0x000fe2000bf05070 */
[----:B------:R-:W1:Y:S01]  /*98b0*/  S2R R20, SR_CTAID.Y ;  /* 0x0000000000147919 */ /* 0x000e620000002600 */
[----:B------:R-:W-:Y:S01]  /*98c0*/  ULDC UR9, c[0x0][0x150] ;  /* 0x0000540000097ab9 */ /* 0x000fe20000000800 */
[----:B------:R-:W-:Y:S01]  /*98d0*/  IMAD.MOV.U32 R4, RZ, RZ, R16 ;  /* 0x000000ffff047224 */ /* 0x000fe200078e0010 */
[----:B------:R-:W-:Y:S01]  /*98e0*/  ISETP.NE.AND.EX P0, PT, RZ, UR7, PT, P0 ;  /* 0x00000007ff007c0c */ /* 0x000fe2000bf05300 */
[----:B------:R-:W-:Y:S01]  /*98f0*/  IMAD.MOV.U32 R5, RZ, RZ, R17 ;  /* 0x000000ffff057224 */ /* 0x000fe200078e0011 */
[----:B0-----:R-:W-:-:S11]  /*9900*/  I2FP.F32.U32 R22, R15 ;  /* 0x0000000f00167245 */ /* 0x001fd60000201000 */
[----:B------:R-:W-:Y:S05]  /*9910*/  @!P0 BRA `(.L_x_310) ;  /* 0x0000000000288947 */ /* 0x000fea0003800000 */
[----:B------:R-:W-:Y:S02]  /*9920*/  ULDC UR5, c[0x0][0x634] ;  /* 0x00018d0000057ab9 */ /* 0x000fe40000000800 */
[----:B------:R-:W-:-:S05]  /*9930*/  IADD3 R5, P0, R16, UR5, RZ ;  /* 0x0000000510057c10 */ /* 0x000fca000ff1e0ff */
[----:B------:R-:W-:-:S04]  /*9940*/  IMAD.X R21, RZ, RZ, R17, P0 ;  /* 0x000000ffff157224 */ /* 0x000fc800000e0611 */
[----:B------:R-:W-:-:S04]  /*9950*/  IMAD.WIDE.U32 R6, R21, UR6, RZ ;  /* 0x0000000615067c25 */ /* 0x000fc8000f8e00ff */
[----:B------:R-:W-:-:S04]  /*9960*/  IMAD.WIDE.U32 R6, P0, R5, UR7, R6 ;  /* 0x0000000705067c25 */ /* 0x000fc8000f800006 */
[----:B------:R-:W-:-:S04]  /*9970*/  IMAD.WIDE.U32 R4, R5, UR6, RZ ;  /* 0x0000000605047c25 */ /* 0x000fc8000f8e00ff */
[----:B------:R-:W-:Y:S01]  /*9980*/  IMAD.MOV.U32 R4, RZ, RZ, R7 ;  /* 0x000000ffff047224 */ /* 0x000fe200078e0007 */
[----:B------:R-:W-:Y:S01]  /*9990*/  IADD3 RZ, P1, R5, R6, RZ ;  /* 0x0000000605ff7210 */ /* 0x000fe20007f3e0ff */
[----:B------:R-:W-:-:S04]  /*99a0*/  IMAD.X R5, RZ, RZ, RZ, P0 ;  /* 0x000000ffff057224 */ /* 0x000fc800000e06ff */
[----:B------:R-:W-:-:S08]  /*99b0*/  IMAD.WIDE.U32.X R4, R21, UR7, R4, P1 ;  /* 0x0000000715047c25 */ /* 0x000fd000088e0404 */
.L_x_310:
[--C-:B------:R-:W-:Y:S01]  /*99c0*/  SHF.R.U64 R14, R4, UR8, R5.reuse ;  /* 0x00000008040e7c19 */ /* 0x100fe20008001205 */
[----:B------:R-:W-:Y:S01]  /*99d0*/  FMUL R22, R22, UR9 ;  /* 0x0000000916167c20 */ /* 0x000fe20008400000 */
[----:B------:R-:W-:Y:S01]  /*99e0*/  SHF.R.U32.HI R4, RZ, UR8, R5 ;  /* 0x00000008ff047c19 */ /* 0x000fe20008011605 */
[----:B------:R-:W0:Y:S01]  /*99f0*/  LDC R6, c[0x0][0x144] ;  /* 0x00005100ff067b82 */ /* 0x000e220000000800 */
[----:B------:R-:W-:Y:S01]  /*9a00*/  IADD3 R5, P0, RZ, -R14, RZ ;  /* 0x8000000eff057210 */ /* 0x000fe20007f1e0ff */
[----:B------:R-:W-:Y:S01]  /*9a10*/  ULDC UR5, c[0x0][0x154] ;  /* 0x0000550000057ab9 */ /* 0x000fe20000000800 */
[----:B-1----:R-:W-:Y:S01]  /*9a20*/  I2FP.F32.U32 R7, R20 ;  /* 0x0000001400077245 */ /* 0x002fe20000201000 */
[----:B------:R-:W1:Y:S01]  /*9a30*/  F2I.U32.TRUNC.NTZ R22, R22 ;  /* 0x0000001600167305 */ /* 0x000e62000020f000 */
[----:B------:R-:W-:Y:S01]  /*9a40*/  ULDC.64 UR6, c[0x0][0x620] ;  /* 0x0001880000067ab9 */ /* 0x000fe20000000a00 */
[----:B------:R-:W-:Y:S01]  /*9a50*/  IMAD.X R4, RZ, RZ, ~R4, P0 ;  /* 0x000000ffff047224 */ /* 0x000fe200000e0e04 */
[----:B------:R-:W-:Y:S01]  /*9a60*/  ISETP.NE.AND P2, PT, R2, 0x1, PT ;  /* 0x000000010200780c */ /* 0x000fe20003f45270 */
[----:B------:R-:W-:Y:S01]  /*9a70*/  FMUL R23, R7, UR5 ;  /* 0x0000000507177c20 */ /* 0x000fe20008400000 */
[----:B------:R-:W2:Y:S01]  /*9a80*/  LDC R25, c[0x0][0x148] ;  /* 0x00005200ff197b82 */ /* 0x000ea20000000800 */
[----:B------:R-:W-:Y:S01]  /*9a90*/  IMAD R4, R4, UR6, RZ ;  /* 0x0000000604047c24 */ /* 0x000fe2000f8e02ff */
[----:B------:R-:W-:-:S03]  /*9aa0*/  ULDC UR5, c[0x0][0x618] ;  /* 0x0001860000057ab9 */ /* 0x000fc60000000800 */
[----:B------:R-:W3:Y:S01]  /*9ab0*/  F2I.U32.TRUNC.NTZ R23, R23 ;  /* 0x0000001700177305 */ /* 0x000ee2000020f000 */
[C---:B------:R-:W-:Y:S02]  /*9ac0*/  IMAD R7, R5.reuse, UR7, R4 ;  /* 0x0000000705077c24 */ /* 0x040fe4000f8e0204 */
[----:B------:R-:W-:Y:S01]  /*9ad0*/  IMAD.WIDE.U32 R4, R5, UR6, R16 ;  /* 0x0000000605047c25 */ /* 0x000fe2000f8e0010 */
[----:B------:R-:W-:Y:S02]  /*9ae0*/  ULDC.64 UR6, c[0x0][0x640] ;  /* 0x0001900000067ab9 */ /* 0x000fe40000000a00 */
[----:B------:R-:W-:Y:S01]  /*9af0*/  ISETP.NE.U32.AND P0, PT, RZ, UR6, PT ;  /* 0x00000006ff007c0c */ /* 0x000fe2000bf05070 */
[----:B------:R-:W-:Y:S02]  /*9b00*/  IMAD.IADD R5, R5, 0x1, R7 ;  /* 0x0000000105057824 */ /* 0x000fe400078e0207 */
[----:B-1----:R-:W-:Y:S01]  /*9b10*/  IMAD.MOV R22, RZ, RZ, -R22 ;  /* 0x000000ffff167224 */ /* 0x002fe200078e0a16 */
[----:B------:R-:W-:-:S02]  /*9b20*/  ISETP.NE.AND.EX P0, PT, RZ, UR7, PT, P0 ;  /* 0x00000007ff007c0c */ /* 0x000fc4000bf05300 */
[----:B------:R-:W-:Y:S01]  /*9b30*/  SHF.R.U64 R21, R4, UR5, R5 ;  /* 0x0000000504157c19 */ /* 0x000fe20008001205 */
[----:B0-----:R-:W-:Y:S01]  /*9b40*/  IMAD R15, R6, R22, R15 ;  /* 0x00000016060f7224 */ /* 0x001fe200078e020f */
[----:B------:R-:W-:Y:S01]  /*9b50*/  SHF.R.U32.HI R4, RZ, UR5, R5 ;  /* 0x00000005ff047c19 */ /* 0x000fe20008011605 */
[----:B------:R-:W-:Y:S01]  /*9b60*/  ULDC UR5, c[0x0][0x608] ;  /* 0x0001820000057ab9 */ /* 0x000fe20000000800 */
[----:B---3--:R-:W-:Y:S02]  /*9b70*/  IMAD.MOV R6, RZ, RZ, -R23 ;  /* 0x000000ffff067224 */ /* 0x008fe400078e0a17 */
[--C-:B------:R-:W-:Y:S02]  /*9b80*/  SHF.R.U64 R22, R21, UR5, R4.reuse ;  /* 0x0000000515167c19 */ /* 0x100fe40008001204 */
[----:B------:R-:W-:Y:S01]  /*9b90*/  SHF.R.U32.HI R5, RZ, UR5, R4 ;  /* 0x00000005ff057c19 */ /* 0x000fe20008011604 */
[----:B------:R-:W-:Y:S01]  /*9ba0*/  ULDC UR5, c[0x0][0x658] ;  /* 0x0001960000057ab9 */ /* 0x000fe20000000800 */
[----:B--2---:R-:W-:-:S02]  /*9bb0*/  @P2 IMAD R15, R25, R6, R20 ;  /* 0x00000006190f2224 */ /* 0x004fc400078e0214 */
[--C-:B------:R-:W-:Y:S02]  /*9bc0*/  SHF.R.U64 R20, R22, UR5, R5.reuse ;  /* 0x0000000516147c19 */ /* 0x100fe40008001205 */
[----:B------:R-:W-:-:S03]  /*9bd0*/  SHF.R.U32.HI R23, RZ, UR5, R5 ;  /* 0x00000005ff177c19 */ /* 0x000fc60008011605 */
[----:B------:R-:W-:Y:S02]  /*9be0*/  IMAD.MOV.U32 R6, RZ, RZ, R20 ;  /* 0x000000ffff067224 */ /* 0x000fe400078e0014 */
[----:B------:R-:W-:Y:S01]  /*9bf0*/  IMAD.MOV.U32 R5, RZ, RZ, R23 ;  /* 0x000000ffff057224 */ /* 0x000fe200078e0017 */
[----:B------:R-:W-:Y:S06]  /*9c00*/  @!P0 BRA `(.L_x_311) ;  /* 0x00000000002c8947 */ /* 0x000fec0003800000 */
        /* <DEDUP_REMOVED lines=9> */
[----:B------:R-:W-:-:S04]  /*9ca0*/  IMAD.WIDE.U32.X R4, R23, UR7, R4, P1 ;  /* 0x0000000717047c25 */ /* 0x000fc800088e0404 */
[----:B------:R-:W-:-:S07]  /*9cb0*/  IMAD.MOV.U32 R6, RZ, RZ, R4 ;  /* 0x000000ffff067224 */ /* 0x000fce00078e0004 */
.L_x_311:
[----:B------:R-:W-:Y:S01]  /*9cc0*/  ULDC UR5, c[0x0][0x648] ;  /* 0x0001920000057ab9 */ /* 0x000fe20000000800 */
[----:B------:R-:W-:Y:S01]  /*9cd0*/  LOP3.LUT R4, R22, UR17, RZ, 0xc0, !PT ;  /* 0x0000001116047c12 */ /* 0x000fe2000f8ec0ff */
[----:B------:R-:W-:Y:S01]  /*9ce0*/  ULDC UR6, c[0x0][0x610] ;  /* 0x0001840000067ab9 */ /* 0x000fe20000000800 */
[----:B------:R-:W-:Y:S01]  /*9cf0*/  SHF.R.U64 R5, R6, UR5, R5 ;  /* 0x0000000506057c19 */ /* 0x000fe20008001205 */
[----:B------:R-:W-:Y:S01]  /*9d00*/  ULDC UR5, c[0x0][0x638] ;  /* 0x00018e0000057ab9 */ /* 0x000fe20000000800 */
[----:B------:R-:W-:-:S03]  /*9d10*/  LOP3.LUT R21, R21, UR4, RZ, 0xc0, !PT ;  /* 0x0000000415157c12 */ /* 0x000fc6000f8ec0ff */
[----:B------:R-:W-:Y:S02]  /*9d20*/  IMAD.MOV R7, RZ, RZ, -R5 ;  /* 0x000000ffff077224 */ /* 0x000fe400078e0a05 */
[----:B------:R-:W-:Y:S02]  /*9d30*/  IMAD R4, R5, UR18, R4 ;  /* 0x0000001205047c24 */ /* 0x000fe4000f8e0204 */
[----:B------:R-:W-:Y:S01]  /*9d40*/  IMAD R20, R7, UR5, R20 ;  /* 0x0000000507147c24 */ /* 0x000fe2000f8e0214 */
[----:B------:R-:W-:Y:S01]  /*9d50*/  ULDC UR5, c[0x0][0x600] ;  /* 0x0001800000057ab9 */ /* 0x000fe20000000800 */
[----:B------:R-:W-:Y:S02]  /*9d60*/  IMAD R15, R4, UR6, R15 ;  /* 0x00000006040f7c24 */ /* 0x000fe4000f8e020f */
[----:B------:R-:W-:Y:S02]  /*9d70*/  IMAD R6, R20, UR5, R21 ;  /* 0x0000000514067c24 */ /* 0x000fe4000f8e0215 */
[----:B------:R-:W-:-:S03]  /*9d80*/  IMAD.MOV.U32 R4, RZ, RZ, 0x1 ;  /* 0x00000001ff047424 */ /* 0x000fc600078e00ff */
[----:B------:R-:W-:Y:S02]  /*9d90*/  SEL R20, R6, R15, !P2 ;  /* 0x0000000f06147207 */ /* 0x000fe40005000000 */
[----:B------:R-:W-:Y:S01]  /*9da0*/  SEL R21, R15, R6, !P2 ;  /* 0x000000060f157207 */ /* 0x000fe20005000000 */
[----:B------:R-:W-:-:S07]  /*9db0*/  IMAD.MOV.U32 R6, RZ, RZ, R14 ;  /* 0x000000ffff067224 */ /* 0x000fce00078e000e */
.L_x_309:
[----:B------:R-:W-:Y:S05]  /*9dc0*/  BSYNC B1 ;  /* 0x0000000000017941 */ /* 0x000fea0003800000 */
.L_x_308:
[----:B------:R-:W-:-:S13]  /*9dd0*/  LOP3.LUT P0, RZ, R4, 0xff, RZ, 0xc0, !PT ;  /* 0x000000ff04ff7812 */ /* 0x000fda000780c0ff */
[----:B------:R-:W-:Y:S05]  /*9de0*/  @P0 BRA `(.L_x_312) ;  /* 0xfffffff400400947 */ /* 0x000fea000383ffff */
[----:B------:R-:W-:Y:S05]  /*9df0*/  BSYNC B0 ;  /* 0x0000000000007941 */ /* 0x000fea0003800000 */
.L_x_301:
[----:B------:R-:W-:-:S03]  /*9e00*/  UMOV UR5, 0xffffffff ;  /* 0xffffffff00057882 */ /* 0x000fc60000000000 */
[----:B------:R-:W-:Y:S05]  /*9e10*/  BRA.DIV UR5, `(.L_x_313) ;  /* 0x0000000605c87947 */ /* 0x000fea000b800000 */
[----:B------:R-:W-:-:S13]  /*9e20*/  ELECT P6, URZ, PT ;  /* 0x00000000003f782f */ /* 0x000fda00038c0000 */
.L_x_332:
[----:B------:R-:W-:Y:S04]  /*9e30*/  BSSY B0, `(.L_x_314) ;  /* 0x0000058000007945 */ /* 0x000fe80003800000 */
[----:B------:R-:W-:Y:S05]  /*9e40*/  @!P6 BRA `(.L_x_315) ;  /* 0x000000040058e947 */ /* 0x000fea0003800000 */
[----:B------:R-:W-:-:S04]  /*9e50*/  LOP3.LUT R19, R19, 0x2, RZ, 0xfc, !PT ;  /* 0x0000000213137812 */ /* 0x000fc800078efcff */
[----:B------:R-:W-:-:S13]  /*9e60*/  ISETP.NE.AND P0, PT, R19, 0x3, PT ;  /* 0x000000031300780c */ /* 0x000fda0003f05270 */
[----:B------:R-:W-:Y:S05]  /*9e70*/  @!P0 BRA `(.L_x_316) ;  /* 0x0000000000048947 */ /* 0x000fea0003800000 */
[----:B------:R-:W-:Y:S01]  /*9e80*/  BPT.TRAP 0x1 ;  /* 0x000000040000795c */ /* 0x000fe20000300000 */
.L_x_316:
[----:B------:R-:W0:Y:S01]  /*9e90*/  S2R R5, SR_CgaCtaId ;  /* 0x0000000000057919 */ /* 0x000e220000008800 */
[----:B------:R-:W-:Y:S02]  /*9ea0*/  MOV R2, 0x400 ;  /* 0x0000040000027802 */ /* 0x000fe40000000f00 */
[----:B------:R-:W-:Y:S02]  /*9eb0*/  SHF.L.U32 R4, R0, 0x1f, RZ ;  /* 0x0000001f00047819 */ /* 0x000fe400000006ff */
[----:B0-----:R-:W-:-:S05]  /*9ec0*/  LEA R2, R5, R2, 0x18 ;  /* 0x0000000205027211 */ /* 0x001fca00078ec0ff */
[----:B------:R-:W-:-:S04]  /*9ed0*/  VIADD R2, R2, 0x48 ;  /* 0x0000004802027836 */ /* 0x000fc80000000000 */
[C---:B------:R-:W-:Y:S02]  /*9ee0*/  IMAD R7, R3.reuse, 0x8, R2 ;  /* 0x0000000803077824 */ /* 0x040fe400078e0202 */
[----:B------:R-:W-:Y:S02]  /*9ef0*/  VIADD R3, R3, 0x1 ;  /* 0x0000000103037836 */ /* 0x000fe40000000000 */
[----:B------:R-:W0:Y:S03]  /*9f00*/  SYNCS.PHASECHK.TRANS64.TRYWAIT P0, [R7+URZ], R4 ;  /* 0x00000004070075a7 */ /* 0x000e26000800017f */
[----:B------:R-:W-:-:S04]  /*9f10*/  ISETP.NE.AND P1, PT, R3, 0x9, PT ;  /* 0x000000090300780c */ /* 0x000fc80003f25270 */
[----:B------:R-:W-:Y:S02]  /*9f20*/  SEL R5, RZ, 0x1, P1 ;  /* 0x00000001ff057807 */ /* 0x000fe40000800000 */
[----:B------:R-:W-:Y:S02]  /*9f30*/  SEL R3, R3, RZ, P1 ;  /* 0x000000ff03037207 */ /* 0x000fe40000800000 */
[----:B------:R-:W-:-:S03]  /*9f40*/  LOP3.LUT R6, R0, R5, RZ, 0x3c, !PT ;  /* 0x0000000500067212 */ /* 0x000fc600078e3cff */
[----:B------:R-:W-:Y:S01]  /*9f50*/  IMAD R8, R3, 0x8, R2 ;  /* 0x0000000803087824 */ /* 0x000fe200078e0202 */
[----:B------:R-:W-:Y:S01]  /*9f60*/  SHF.L.U32 R5, R6, 0x1f, RZ ;  /* 0x0000001f06057819 */ /* 0x000fe200000006ff */
[----:B0-----:R-:W-:Y:S06]  /*9f70*/  @!P0 BRA `(.L_x_317) ;  /* 0x0000000400908947 */ /* 0x001fec0003800000 */
.L_x_333:
[----:B------:R-:W1:Y:S01]  /*9f80*/  SYNCS.PHASECHK.TRANS64.TRYWAIT P0, [R8+URZ], R5 ;  /* 0x00000005080075a7 */ /* 0x000e62000800017f */
[----:B------:R-:W-:-:S05]  /*9f90*/  VIADD R0, R3, 0x1 ;  /* 0x0000000103007836 */ /* 0x000fca0000000000 */
[----:B------:R-:W-:-:S04]  /*9fa0*/  ISETP.NE.AND P1, PT, R0, 0x9, PT ;  /* 0x000000090000780c */ /* 0x000fc80003f25270 */
[----:B------:R-:W-:Y:S02]  /*9fb0*/  SEL R3, RZ, 0x1, P1 ;  /* 0x00000001ff037807 */ /* 0x000fe40000800000 */
[----:B0-----:R-:W-:Y:S02]  /*9fc0*/  SEL R7, R0, RZ, P1 ;  /* 0x000000ff00077207 */ /* 0x001fe40000800000 */
[----:B------:R-:W-:-:S03]  /*9fd0*/  LOP3.LUT R6, R6, R3, RZ, 0x3c, !PT ;  /* 0x0000000306067212 */ /* 0x000fc600078e3cff */
[----:B------:R-:W-:Y:S01]  /*9fe0*/  IMAD R9, R7, 0x8, R2 ;  /* 0x0000000807097824 */ /* 0x000fe200078e0202 */
[----:B------:R-:W-:Y:S01]  /*9ff0*/  SHF.L.U32 R4, R6, 0x1f, RZ ;  /* 0x0000001f06047819 */ /* 0x000fe200000006ff */
[----:B-1----:R-:W-:Y:S06]  /*a000*/  @!P0 BRA `(.L_x_318) ;  /* 0x0000000400808947 */ /* 0x002fec0003800000 */
.L_x_334:
[----:B------:R-:W1:Y:S01]  /*a010*/  SYNCS.PHASECHK.TRANS64.TRYWAIT P0, [R9+URZ], R4 ;  /* 0x00000004090075a7 */ /* 0x000e62000800017f */
[----:B------:R-:W-:-:S05]  /*a020*/  VIADD R0, R7, 0x1 ;  /* 0x0000000107007836 */ /* 0x000fca0000000000 */
[----:B------:R-:W-:-:S04]  /*a030*/  ISETP.NE.AND P1, PT, R0, 0x9, PT ;  /* 0x000000090000780c */ /* 0x000fc80003f25270 */
[----:B------:R-:W-:Y:S02]  /*a040*/  SEL R3, RZ, 0x1, P1 ;  /* 0x00000001ff037807 */ /* 0x000fe40000800000 */
[----:B------:R-:W-:Y:S02]  /*a050*/  SEL R7, R0, RZ, P1 ;  /* 0x000000ff00077207 */ /* 0x000fe40000800000 */
[----:B------:R-:W-:-:S03]  /*a060*/  LOP3.LUT R6, R6, R3, RZ, 0x3c, !PT ;  /* 0x0000000306067212 */ /* 0x000fc600078e3cff */
[----:B0-----:R-:W-:Y:S01]  /*a070*/  IMAD R8, R7, 0x8, R2 ;  /* 0x0000000807087824 */ /* 0x001fe200078e0202 */
[----:B------:R-:W-:Y:S01]  /*a080*/  SHF.L.U32 R5, R6, 0x1f, RZ ;  /* 0x0000001f06057819 */ /* 0x000fe200000006ff */
[----:B-1----:R-:W-:Y:S06]  /*a090*/  @!P0 BRA `(.L_x_319) ;  /* 0x0000000400708947 */ /* 0x002fec0003800000 */
.L_x_335:
        /* <DEDUP_REMOVED lines=9> */
.L_x_336:
        /* <DEDUP_REMOVED lines=9> */
.L_x_337:
        /* <DEDUP_REMOVED lines=9> */
.L_x_338:
[----:B------:R-:W1:Y:S01]  /*a250*/  SYNCS.PHASECHK.TRANS64.TRYWAIT P0, [R9+URZ], R4 ;  /* 0x00000004090075a7 */ /* 0x000e62000800017f */
[----:B------:R-:W-:-:S05]  /*a260*/  VIADD R0, R7, 0x1 ;  /* 0x0000000107007836 */ /* 0x000fca0000000000 */
[----:B------:R-:W-:-:S04]  /*a270*/  ISETP.NE.AND P1, PT, R0, 0x9, PT ;  /* 0x000000090000780c */ /* 0x000fc80003f25270 */
[----:B------:R-:W-:Y:S02]  /*a280*/  SEL R3, RZ, 0x1, P1 ;  /* 0x00000001ff037807 */ /* 0x000fe40000800000 */
[----:B------:R-:W-:Y:S02]  /*a290*/  SEL R7, R0, RZ, P1 ;  /* 0x000000ff00077207 */ /* 0x000fe40000800000 */
[----:B------:R-:W-:-:S03]  /*a2a0*/  LOP3.LUT R11, R6, R3, RZ, 0x3c, !PT ;  /* 0x00000003060b7212 */ /* 0x000fc600078e3cff */
[----:B------:R-:W-:Y:S01]  /*a2b0*/  IMAD R6, R7, 0x8, R2 ;  /* 0x0000000807067824 */ /* 0x000fe200078e0202 */
[----:B0-----:R-:W-:Y:S01]  /*a2c0*/  SHF.L.U32 R5, R11, 0x1f, RZ ;  /* 0x0000001f0b057819 */ /* 0x001fe200000006ff */
[----:B-1----:R-:W-:Y:S06]  /*a2d0*/  @!P0 BRA `(.L_x_323) ;  /* 0x0000000400308947 */ /* 0x002fec0003800000 */
.L_x_339:
[----:B------:R-:W1:Y:S01]  /*a2e0*/  SYNCS.PHASECHK.TRANS64.TRYWAIT P0, [R6+URZ], R5 ;  /* 0x00000005060075a7 */ /* 0x000e62000800017f */
[----:B------:R-:W-:-:S05]  /*a2f0*/  VIADD R0, R7, 0x1 ;  /* 0x0000000107007836 */ /* 0x000fca0000000000 */
[----:B------:R-:W-:-:S04]  /*a300*/  ISETP.NE.AND P1, PT, R0, 0x9, PT ;  /* 0x000000090000780c */ /* 0x000fc80003f25270 */
[----:B0-----:R-:W-:Y:S02]  /*a310*/  SEL R4, RZ, 0x1, P1 ;  /* 0x00000001ff047807 */ /* 0x001fe40000800000 */
[----:B------:R-:W-:Y:S02]  /*a320*/  SEL R3, R0, RZ, P1 ;  /* 0x000000ff00037207 */ /* 0x000fe40000800000 */
[----:B------:R-:W-:Y:S01]  /*a330*/  LOP3.LUT R0, R11, R4, RZ, 0x3c, !PT ;  /* 0x000000040b007212 */ /* 0x000fe200078e3cff */
[----:B-1----:R-:W-:Y:S06]  /*a340*/  @!P0 BRA `(.L_x_324) ;  /* 0x0000000400288947 */ /* 0x002fec0003800000 */
.L_x_340:
[----:B------:R-:W-:Y:S01]  /*a350*/  IMAD R3, R3, 0x8, R2 ;  /* 0x0000000803037824 */ /* 0x000fe200078e0202 */
[----:B------:R-:W-:-:S07]  /*a360*/  SHF.L.U32 R0, R0, 0x1f, RZ ;  /* 0x0000001f00007819 */ /* 0x000fce00000006ff */
.L_x_325:
[----:B-1----:R1:W2:Y:S02]  /*a370*/  SYNCS.PHASECHK.TRANS64.TRYWAIT P0, [R3+URZ], R0 ;  /* 0x00000000030075a7 */ /* 0x0022a4000800017f */
[----:B--2---:R-:W-:Y:S05]  /*a380*/  @!P0 NANOSLEEP.SYNCS 0x989680 ;  /* 0x009896800000895d */ /* 0x004fea0003900000 */
[----:B------:R-:W2:Y:S02]  /*a390*/  @!P0 SYNCS.PHASECHK.TRANS64 P0, [R3+URZ], R0 ;  /* 0x00000000030085a7 */ /* 0x000ea4000800007f */
[----:B--2---:R-:W-:Y:S05]  /*a3a0*/  @!P0 BRA `(.L_x_325) ;  /* 0xfffffffc00f08947 */ /* 0x004fea000383ffff */
.L_x_315:
[----:B------:R-:W-:Y:S05]  /*a3b0*/  BSYNC B0 ;  /* 0x0000000000007941 */ /* 0x000fea0003800000 */
.L_x_314:
[----:B------:R-:W-:Y:S05]  /*a3c0*/  EXIT ;  /* 0x000000000000794d */ /* 0x000fea0003800000 */
.L_x_22:
[----:B----4-:R4:W0:Y:S02]  /*a3d0*/  SYNCS.PHASECHK.TRANS64.TRYWAIT P1, [R3+URZ], R0 ;  /* 0x00000000030075a7 */ /* 0x010824000802017f */
[----:B0-----:R-:W-:Y:S05]  /*a3e0*/  @!P1 NANOSLEEP.SYNCS 0x989680 ;  /* 0x009896800000995d */ /* 0x001fea0003900000 */
[----:B------:R-:W0:Y:S02]  /*a3f0*/  @!P1 SYNCS.PHASECHK.TRANS64 P1, [R3+URZ], R0 ;  /* 0x00000000030095a7 */ /* 0x000e24000802007f */
[----:B0-----:R-:W-:Y:S05]  /*a400*/  @!P1 BRA `(.L_x_22) ;  /* 0xfffffffc00f09947 */ /* 0x001fea000383ffff */
[----:B------:R-:W-:Y:S05]  /*a410*/  BRA `(.L_x_21) ;  /* 0xffffff7000787947 */ /* 0x000fea000383ffff */
.L_x_27:
[----:B-1----:R1:W3:Y:S02]  /*a420*/  SYNCS.PHASECHK.TRANS64.TRYWAIT P1, [R5+URZ], R4 ;  /* 0x00000004050075a7 */ /* 0x0022e4000802017f */
[----:B---3--:R-:W-:Y:S05]  /*a430*/  @!P1 NANOSLEEP.SYNCS 0x989680 ;  /* 0x009896800000995d */ /* 0x008fea0003900000 */
[----:B------:R-:W3:Y:S02]  /*a440*/  @!P1 SYNCS.PHASECHK.TRANS64 P1, [R5+URZ], R4 ;  /* 0x00000004050095a7 */ /* 0x000ee4000802007f */
[----:B---3--:R-:W-:Y:S05]  /*a450*/  @!P1 BRA `(.L_x_27) ;  /* 0xfffffffc00f09947 */ /* 0x008fea000383ffff */
[----:B------:R-:W-:Y:S05]  /*a460*/  BRA `(.L_x_26) ;  /* 0xffffff7400547947 */ /* 0x000fea000383ffff */
.L_x_302:
[----:B------:R-:W-:Y:S01]  /*a470*/  BSSY B1, `(.L_x_326) ;  /* 0x0000006000017945 */ /* 0x000fe20003800000 */
[----:B------:R-:W-:-:S07]  /*a480*/  IMAD.MOV.U32 R15, RZ, RZ, -0x1 ;  /* 0xffffffffff0f7424 */ /* 0x000fce00078e00ff */
[----:B------:R-:W-:Y:S05]  /*a490*/  WARPSYNC.COLLECTIVE R15, `(.L_x_327) ;  /* 0x000000000f0c7348 */ /* 0x000fea0003c00000 */
[----:B------:R-:W-:Y:S02]  /*a4a0*/  ELECT P6, UR62, PT ;  /* 0x00000000003e782f */ /* 0x000fe400038c0000 */
[----:B------:R-:W-:Y:S01]  /*a4b0*/  MOV R14, UR62 ;  /* 0x0000003e000e7c02 */ /* 0x000fe20008000f00 */
[----:B------:R-:W-:Y:S10]  /*a4c0*/  ENDCOLLECTIVE ;  /* 0x000000000000791b */ /* 0x000ff40003800000 */
.L_x_327:
[----:B------:R-:W-:Y:S05]  /*a4d0*/  BSYNC B1 ;  /* 0x0000000000017941 */ /* 0x000fea0003800000 */
.L_x_326:
[----:B------:R-:W-:Y:S05]  /*a4e0*/  BRA `(.L_x_328) ;  /* 0xffffffec008c7947 */ /* 0x000fea000383ffff */
.L_x_305:
[----:B-1----:R1:W2:Y:S02]  /*a4f0*/  SYNCS.PHASECHK.TRANS64.TRYWAIT P0, [R23+URZ+0x48], R14 ;  /* 0x0000480e170075a7 */ /* 0x0022a4000800017f */
[----:B--2---:R-:W-:Y:S05]  /*a500*/  @!P0 NANOSLEEP.SYNCS 0x989680 ;  /* 0x009896800000895d */ /* 0x004fea0003900000 */
[----:B------:R-:W2:Y:S02]  /*a510*/  @!P0 SYNCS.PHASECHK.TRANS64 P0, [R23+URZ+0x48], R14 ;  /* 0x0000480e170085a7 */ /* 0x000ea4000800007f */
[----:B--2---:R-:W-:Y:S05]  /*a520*/  @!P0 BRA `(.L_x_305) ;  /* 0xfffffffc00f08947 */ /* 0x004fea000383ffff */
[----:B------:R-:W-:Y:S05]  /*a530*/  BRA `(.L_x_329) ;  /* 0xffffffec00c47947 */ /* 0x000fea000383ffff */
.L_x_313:
[----:B------:R-:W-:Y:S01]  /*a540*/  BSSY B0, `(.L_x_330) ;  /* 0x0000006000007945 */ /* 0x000fe20003800000 */
[----:B------:R-:W-:-:S07]  /*a550*/  IMAD.MOV.U32 R15, RZ, RZ, -0x1 ;  /* 0xffffffffff0f7424 */ /* 0x000fce00078e00ff */
[----:B------:R-:W-:Y:S05]  /*a560*/  WARPSYNC.COLLECTIVE R15, `(.L_x_331) ;  /* 0x000000000f0c7348 */ /* 0x000fea0003c00000 */
[----:B------:R-:W-:Y:S02]  /*a570*/  ELECT P6, UR62, PT ;  /* 0x00000000003e782f */ /* 0x000fe400038c0000 */
[----:B------:R-:W-:Y:S01]  /*a580*/  MOV R14, UR62 ;  /* 0x0000003e000e7c02 */ /* 0x000fe20008000f00 */
[----:B------:R-:W-:Y:S10]  /*a590*/  ENDCOLLECTIVE ;  /* 0x000000000000791b */ /* 0x000ff40003800000 */
.L_x_331:
[----:B------:R-:W-:Y:S05]  /*a5a0*/  BSYNC B0 ;  /* 0x0000000000007941 */ /* 0x000fea0003800000 */
.L_x_330:
[----:B------:R-:W-:Y:S05]  /*a5b0*/  BRA `(.L_x_332) ;  /* 0xfffffff8001c7947 */ /* 0x000fea000383ffff */
.L_x_317:
[----:B0-----:R0:W1:Y:S02]  /*a5c0*/  SYNCS.PHASECHK.TRANS64.TRYWAIT P0, [R7+URZ], R4 ;  /* 0x00000004070075a7 */ /* 0x001064000800017f */
[----:B-1----:R-:W-:Y:S05]  /*a5d0*/  @!P0 NANOSLEEP.SYNCS 0x989680 ;  /* 0x009896800000895d */ /* 0x002fea0003900000 */
[----:B------:R-:W1:Y:S02]  /*a5e0*/  @!P0 SYNCS.PHASECHK.TRANS64 P0, [R7+URZ], R4 ;  /* 0x00000004070085a7 */ /* 0x000e64000800007f */
[----:B-1----:R-:W-:Y:S05]  /*a5f0*/  @!P0 BRA `(.L_x_317) ;  /* 0xfffffffc00f08947 */ /* 0x002fea000383ffff */
[----:B------:R-:W-:Y:S05]  /*a600*/  BRA `(.L_x_333) ;  /* 0xfffffff8005c7947 */ /* 0x000fea000383ffff */
.L_x_318:
[----:B0-----:R0:W1:Y:S02]  /*a610*/  SYNCS.PHASECHK.TRANS64.TRYWAIT P0, [R8+URZ], R5 ;  /* 0x00000005080075a7 */ /* 0x001064000800017f */
[----:B-1----:R-:W-:Y:S05]  /*a620*/  @!P0 NANOSLEEP.SYNCS 0x989680 ;  /* 0x009896800000895d */ /* 0x002fea0003900000 */
[----:B------:R-:W1:Y:S02]  /*a630*/  @!P0 SYNCS.PHASECHK.TRANS64 P0, [R8+URZ], R5 ;  /* 0x00000005080085a7 */ /* 0x000e64000800007f */
[----:B-1----:R-:W-:Y:S05]  /*a640*/  @!P0 BRA `(.L_x_318) ;  /* 0xfffffffc00f08947 */ /* 0x002fea000383ffff */
[----:B------:R-:W-:Y:S05]  /*a650*/  BRA `(.L_x_334) ;  /* 0xfffffff8006c7947 */ /* 0x000fea000383ffff */
.L_x_319:
[----:B0-----:R0:W1:Y:S02]  /*a660*/  SYNCS.PHASECHK.TRANS64.TRYWAIT P0, [R9+URZ], R4 ;  /* 0x00000004090075a7 */ /* 0x001064000800017f */
[----:B-1----:R-:W-:Y:S05]  /*a670*/  @!P0 NANOSLEEP.SYNCS 0x989680 ;  /* 0x009896800000895d */ /* 0x002fea0003900000 */
[----:B------:R-:W1:Y:S02]  /*a680*/  @!P0 SYNCS.PHASECHK.TRANS64 P0, [R9+URZ], R4 ;  /* 0x00000004090085a7 */ /* 0x000e64000800007f */
[----:B-1----:R-:W-:Y:S05]  /*a690*/  @!P0 BRA `(.L_x_319) ;  /* 0xfffffffc00f08947 */ /* 0x002fea000383ffff */
[----:B------:R-:W-:Y:S05]  /*a6a0*/  BRA `(.L_x_335) ;  /* 0xfffffff8007c7947 */ /* 0x000fea000383ffff */
.L_x_320:
[----:B0-----:R0:W1:Y:S02]  /*a6b0*/  SYNCS.PHASECHK.TRANS64.TRYWAIT P0, [R8+URZ], R5 ;  /* 0x00000005080075a7 */ /* 0x001064000800017f */
[----:B-1----:R-:W-:Y:S05]  /*a6c0*/  @!P0 NANOSLEEP.SYNCS 0x989680 ;  /* 0x009896800000895d */ /* 0x002fea0003900000 */
[----:B------:R-:W1:Y:S02]  /*a6d0*/  @!P0 SYNCS.PHASECHK.TRANS64 P0, [R8+URZ], R5 ;  /* 0x00000005080085a7 */ /* 0x000e64000800007f */
[----:B-1----:R-:W-:Y:S05]  /*a6e0*/  @!P0 BRA `(.L_x_320) ;  /* 0xfffffffc00f08947 */ /* 0x002fea000383ffff */
[----:B------:R-:W-:Y:S05]  /*a6f0*/  BRA `(.L_x_336) ;  /* 0xfffffff8008c7947 */ /* 0x000fea000383ffff */
.L_x_321:
[----:B0-----:R0:W1:Y:S02]  /*a700*/  SYNCS.PHASECHK.TRANS64.TRYWAIT P0, [R9+URZ], R4 ;  /* 0x00000004090075a7 */ /* 0x001064000800017f */
[----:B-1----:R-:W-:Y:S05]  /*a710*/  @!P0 NANOSLEEP.SYNCS 0x989680 ;  /* 0x009896800000895d */ /* 0x002fea0003900000 */
[----:B------:R-:W1:Y:S02]  /*a720*/  @!P0 SYNCS.PHASECHK.TRANS64 P0, [R9+URZ], R4 ;  /* 0x00000004090085a7 */ /* 0x000e64000800007f */
[----:B-1----:R-:W-:Y:S05]  /*a730*/  @!P0 BRA `(.L_x_321) ;  /* 0xfffffffc00f08947 */ /* 0x002fea000383ffff */
[----:B------:R-:W-:Y:S05]  /*a740*/  BRA `(.L_x_337) ;  /* 0xfffffff8009c7947 */ /* 0x000fea000383ffff */
.L_x_322:
[----:B0-----:R0:W1:Y:S02]  /*a750*/  SYNCS.PHASECHK.TRANS64.TRYWAIT P0, [R8+URZ], R5 ;  /* 0x00000005080075a7 */ /* 0x001064000800017f */
[----:B-1----:R-:W-:Y:S05]  /*a760*/  @!P0 NANOSLEEP.SYNCS 0x989680 ;  /* 0x009896800000895d */ /* 0x002fea0003900000 */
[----:B------:R-:W1:Y:S02]  /*a770*/  @!P0 SYNCS.PHASECHK.TRANS64 P0, [R8+URZ], R5 ;  /* 0x00000005080085a7 */ /* 0x000e64000800007f */
[----:B-1----:R-:W-:Y:S05]  /*a780*/  @!P0 BRA `(.L_x_322) ;  /* 0xfffffffc00f08947 */ /* 0x002fea000383ffff */
[----:B------:R-:W-:Y:S05]  /*a790*/  BRA `(.L_x_338) ;  /* 0xfffffff800ac7947 */ /* 0x000fea000383ffff */
.L_x_323:
[----:B0-----:R0:W1:Y:S02]  /*a7a0*/  SYNCS.PHASECHK.TRANS64.TRYWAIT P0, [R9+URZ], R4 ;  /* 0x00000004090075a7 */ /* 0x001064000800017f */
[----:B-1----:R-:W-:Y:S05]  /*a7b0*/  @!P0 NANOSLEEP.SYNCS 0x989680 ;  /* 0x009896800000895d */ /* 0x002fea0003900000 */
[----:B------:R-:W1:Y:S02]  /*a7c0*/  @!P0 SYNCS.PHASECHK.TRANS64 P0, [R9+URZ], R4 ;  /* 0x00000004090085a7 */ /* 0x000e64000800007f */
[----:B-1----:R-:W-:Y:S05]  /*a7d0*/  @!P0 BRA `(.L_x_323) ;  /* 0xfffffffc00f08947 */ /* 0x002fea000383ffff */
[----:B------:R-:W-:Y:S05]  /*a7e0*/  BRA `(.L_x_339) ;  /* 0xfffffff800bc7947 */ /* 0x000fea000383ffff */
.L_x_324:
[----:B0-----:R0:W1:Y:S02]  /*a7f0*/  SYNCS.PHASECHK.TRANS64.TRYWAIT P0, [R6+URZ], R5 ;  /* 0x00000005060075a7 */ /* 0x001064000800017f */
[----:B-1----:R-:W-:Y:S05]  /*a800*/  @!P0 NANOSLEEP.SYNCS 0x989680 ;  /* 0x009896800000895d */ /* 0x002fea0003900000 */
[----:B------:R-:W1:Y:S02]  /*a810*/  @!P0 SYNCS.PHASECHK.TRANS64 P0, [R6+URZ], R5 ;  /* 0x00000005060085a7 */ /* 0x000e64000800007f */
[----:B-1----:R-:W-:Y:S05]  /*a820*/  @!P0 BRA `(.L_x_324) ;  /* 0xfffffffc00f08947 */ /* 0x002fea000383ffff */
[----:B------:R-:W-:Y:S05]  /*a830*/  BRA `(.L_x_340) ;  /* 0xfffffff800c47947 */ /* 0x000fea000383ffff */
.L_x_341:
[----:B------:R-:W-:-:S00]  /*a840*/  BRA `(.L_x_341) ;  /* 0xfffffffc00fc7947 */ /* 0x000fc0000383ffff */
[----:B------:R-:W-:-:S00]  /*a850*/  NOP ;  /* 0x0000000000007918 */ /* 0x000fc00000000000 */
        /* <DEDUP_REMOVED lines=10> */
.L_x_342:


//--------------------- .nv.global.init           --------------------------
	.section	.nv.global.init,"aw",@progbits
.nv.global.init:
	.type		$str$22,@object
	.size		$str$22,($str$23 - $str$22)
$str$22:
        /*0000*/ 	.byte	0x6b, 0x5f, 0x74, 0x69, 0x6c, 0x65, 0x5f, 0x63, 0x6f, 0x75, 0x6e, 0x74, 0x20, 0x3e, 0x3d, 0x20
        /*0010*/ 	.byte	0x31, 0x00
	.type		$str$23,@object
	.size		$str$23,(__unnamed_1 - $str$23)
$str$23:
        /*0012*/ 	.byte	0x2f, 0x74, 0x6d, 0x70, 0x2f, 0x63, 0x75, 0x74, 0x6c, 0x61, 0x73, 0x73, 0x5f, 0x73, 0x77, 0x65
        /*0022*/ 	.byte	0x65, 0x70, 0x5f, 0x73, 0x72, 0x63, 0x2f, 0x69, 0x6e, 0x63, 0x6c, 0x75, 0x64, 0x65, 0x2f, 0x63
        /*0032*/ 	.byte	0x75, 0x74, 0x6c, 0x61, 0x73, 0x73, 0x2f, 0x67, 0x65, 0x6d, 0x6d, 0x2f, 0x63, 0x6f, 0x6c, 0x6c
        /*0042*/ 	.byte	0x65, 0x63, 0x74, 0x69, 0x76, 0x65, 0x2f, 0x73, 0x6d, 0x39, 0x30, 0x5f, 0x6d, 0x6d, 0x61, 0x5f
        /*0052*/ 	.byte	0x74, 0x6d, 0x61, 0x5f, 0x67, 0x6d, 0x6d, 0x61, 0x5f, 0x73, 0x73, 0x5f, 0x77, 0x61, 0x72, 0x70
        /*0062*/ 	.byte	0x73, 0x70, 0x65, 0x63, 0x69, 0x61, 0x6c, 0x69, 0x7a, 0x65, 0x64, 0x2e, 0x68, 0x70, 0x70, 0x00
	.type		__unnamed_1,@object
	.size		__unnamed_1,(.L_0 - __unnamed_1)
__unnamed_1:
        /*0072*/ 	.byte	0x76, 0x6f, 0x69, 0x64, 0x20, 0x63, 0x75, 0x74, 0x6c, 0x61, 0x73, 0x73, 0x3a, 0x3a, 0x67, 0x65
        /* <DEDUP_REMOVED lines=172> */
        /*0b42*/ 	.byte	0x3a, 0x69, 0x64, 0x65, 0x6e, 0x74, 0x69, 0x74, 0x79, 0x5d, 0x00
.L_0:


//--------------------- .nv.shared._ZN7cutlass13device_kernelINS_4gemm6kernel13GemmUniversalIN4cute5tupleIJiiiiEEENS1_10collective13CollectiveMmaINS1_34MainloopSm90TmaGmmaWarpSpecializedILi9ENS5_IJNS4_1CILi2EEENSA_ILi1EEESC_EEENS1_35KernelTmaWarpSpecializedCooperativeEEENS5_IJNSA_ILi256EEENSA_ILi128EEENSA_ILi64EEEEEEaNS5_IJlSC_lEEEaSK_NS4_8TiledMMAINS4_8MMA_AtomIJNS4_4SM904GMMA27MMA_64x128x32_S32S8S8_SS_TNEEEENS4_6LayoutISD_NS5_IJSC_NSA_ILi0EEESS_EEEEENS5_IJNS4_10UnderscoreESV_SV_EEEEENS4_13SM90_TMA_LOADENS4_14ComposedLayoutINS4_7SwizzleILi2ELi4ELi3EEENS4_18smem_ptr_flag_bitsILi8EEENSR_INS5_IJNSA_ILi8EEESI_EEENS5_IJSI_SC_EEEEEEEvNS4_8identityENS4_23SM90_TMA_LOAD_MULTICASTES18_vS19_EENS_8epilogue10collective6detail29Sm90TmaWarpSpecializedAdapterINS1D_15DefaultEpilogueIaSK_SK_NS1C_6thread17LinearCombinationIaLi1EiiLNS1H_9ScaleType4KindE0ELNS_15FloatRoundStyleE2EaEENS1_15EpilogueDefaultEEEEEvvEEEEvNT_6ParamsE --------------------------
	.section	.nv.shared._ZN7cutlass13device_kernelINS_4gemm6kernel13GemmUniversalIN4cute5tupleIJiiiiEEENS1_10collective13CollectiveMmaINS1_34MainloopSm90TmaGmmaWarpSpecializedILi9ENS5_IJNS4_1CILi2EEENSA_ILi1EEESC_EEENS1_35KernelTmaWarpSpecializedCooperativeEEENS5_IJNSA_ILi256EEENSA_ILi128EEENSA_ILi64EEEEEEaNS5_IJlSC_lEEEaSK_NS4_8TiledMMAINS4_8MMA_AtomIJNS4_4SM904GMMA27MMA_64x128x32_S32S8S8_SS_TNEEEENS4_6LayoutISD_NS5_IJSC_NSA_ILi0EEESS_EEEEENS5_IJNS4_10UnderscoreESV_SV_EEEEENS4_13SM90_TMA_LOADENS4_14ComposedLayoutINS4_7SwizzleILi2ELi4ELi3EEENS4_18smem_ptr_flag_bitsILi8EEENSR_INS5_IJNSA_ILi8EEESI_EEENS5_IJSI_SC_EEEEEEEvNS4_8identityENS4_23SM90_TMA_LOAD_MULTICASTES18_vS19_EENS_8epilogue10collective6detail29Sm90TmaWarpSpecializedAdapterINS1D_15DefaultEpilogueIaSK_SK_NS1C_6thread17LinearCombinationIaLi1EiiLNS1H_9ScaleType4KindE0ELNS_15FloatRoundStyleE2EaEENS1_15EpilogueDefaultEEEEEvvEEEEvNT_6ParamsE,"aw",@nobits
	.sectionflags	@""
	.align	16
	.zero		1024


//--------------------- .nv.shared.reserved.0     --------------------------
	.section	.nv.shared.reserved.0,"aw",@nobits
	.weak		__nv_reservedSMEM_offset_0_alias
	.size		__nv_reservedSMEM_offset_0_alias, 0, 0
	.other		__nv_reservedSMEM_offset_0_alias,@"STO_CUDA_RESERVED_SHARED STV_DEFAULT"
__nv_reservedSMEM_offset_0_alias:
	.zero		0


//--------------------- .nv.global                --------------------------
	.section	.nv.global,"aw",@nobits
.nv.global:
	.type		_ZN40_INTERNAL_c166bbfd_4_k_cu_1ed2108b_263914cute1_E,@object
	.size		_ZN40_INTERNAL_c166bbfd_4_k_cu_1ed2108b_263914cute1_E,(_ZN40_INTERNAL_c166bbfd_4_k_cu_1ed2108b_263914cuda3std3__45__cpo6cbeginE - _ZN40_INTERNAL_c166bbfd_4_k_cu_1ed2108b_263914cute1_E)
_ZN40_INTERNAL_c166bbfd_4_k_cu_1ed2108b_263914cute1_E:
	.zero		1
	.type		_ZN40_INTERNAL_c166bbfd_4_k_cu_1ed2108b_263914cuda3std3__45__cpo6cbeginE,@object
	.size		_ZN40_INTERNAL_c166bbfd_4_k_cu_1ed2108b_263914cuda3std3__45__cpo6cbeginE,(_ZN40_INTERNAL_c166bbfd_4_k_cu_1ed2108b_263914cuda3std3__48in_placeE - _ZN40_INTERNAL_c166bbfd_4_k_cu_1ed2108b_263914cuda3std3__45__cpo6cbeginE)
_ZN40_INTERNAL_c166bbfd_4_k_cu_1ed2108b_263914cuda3std3__45__cpo6cbeginE:
	.zero		1
	.type		_ZN40_INTERNAL_c166bbfd_4_k_cu_1ed2108b_263914cuda3std3__48in_placeE,@object
	.size		_ZN40_INTERNAL_c166bbfd_4_k_cu_1ed2108b_263914cuda3std3__48in_placeE,(_ZN40_INTERNAL_c166bbfd_4_k_cu_1ed2108b_263914cuda3std6ranges3__45__cpo9iter_moveE - _ZN40_INTERNAL_c166bbfd_4_k_cu_1ed2108b_263914cuda3std3__48in_placeE)
_ZN40_INTERNAL_c166bbfd_4_k_cu_1ed2108b_263914cuda3std3__48in_placeE:
	.zero		1
	.type		_ZN40_INTERNAL_c166bbfd_4_k_cu_1ed2108b_263914cuda3std6ranges3__45__cpo9iter_moveE,@object
	.size		_ZN40_INTERNAL_c166bbfd_4_k_cu_1ed2108b_263914cuda3std6ranges3__45__cpo9iter_moveE,(_ZN40_INTERNAL_c166bbfd_4_k_cu_1ed2108b_263914cuda3std3__45__cpo5beginE - _ZN40_INTERNAL_c166bbfd_4_k_cu_1ed2108b_263914cuda3std6ranges3__45__cpo9iter_moveE)
_ZN40_INTERNAL_c166bbfd_4_k_cu_1ed2108b_263914cuda3std6ranges3__45__cpo9iter_moveE:
	.zero		1
	.type		_ZN40_INTERNAL_c166bbfd_4_k_cu_1ed2108b_263914cuda3std3__45__cpo5beginE,@object
	.size		_ZN40_INTERNAL_c166bbfd_4_k_cu_1ed2108b_263914cuda3std3__45__cpo5beginE,(_ZN40_INTERNAL_c166bbfd_4_k_cu_1ed2108b_263914cuda3std3__442_GLOBAL__N__c166bbfd_4_k_cu_1ed2108b_263916ignoreE - _ZN40_INTERNAL_c166bbfd_4_k_cu_1ed2108b_263914cuda3std3__45__cpo5beginE)
_ZN40_INTERNAL_c166bbfd_4_k_cu_1ed2108b_263914cuda3std3__45__cpo5beginE:
	.zero		1
	.type		_ZN40_INTERNAL_c166bbfd_4_k_cu_1ed2108b_263914cuda3std3__442_GLOBAL__N__c166bbfd_4_k_cu_1ed2108b_263916ignoreE,@object
	.size		_ZN40_INTERNAL_c166bbfd_4_k_cu_1ed2108b_263914cuda3std3__442_GLOBAL__N__c166bbfd_4_k_cu_1ed2108b_263916ignoreE,(_ZN40_INTERNAL_c166bbfd_4_k_cu_1ed2108b_263914cute7productE - _ZN40_INTERNAL_c166bbfd_4_k_cu_1ed2108b_263914cuda3std3__442_GLOBAL__N__c166bbfd_4_k_cu_1ed2108b_263916ignoreE)
_ZN40_INTERNAL_c166bbfd_4_k_cu_1ed2108b_263914cuda3std3__442_GLOBAL__N__c166bbfd_4_k_cu_1ed2108b_263916ignoreE:
	.zero		1
	.type		_ZN40_INTERNAL_c166bbfd_4_k_cu_1ed2108b_263914cute7productE,@object
	.size		_ZN40_INTERNAL_c166bbfd_4_k_cu_1ed2108b_263914cute7productE,(_ZN40_INTERNAL_c166bbfd_4_k_cu_1ed2108b_263914cuda3std3__45__cpo3endE - _ZN40_INTERNAL_c166bbfd_4_k_cu_1ed2108b_263914cute7productE)
_ZN40_INTERNAL_c166bbfd_4_k_cu_1ed2108b_263914cute7productE:
	.zero		1
	.type		_ZN40_INTERNAL_c166bbfd_4_k_cu_1ed2108b_263914cuda3std3__45__cpo3endE,@object
	.size		_ZN40_INTERNAL_c166bbfd_4_k_cu_1ed2108b_263914cuda3std3__45__cpo3endE,(_ZN40_INTERNAL_c166bbfd_4_k_cu_1ed2108b_263914cuda3std3__419piecewise_constructE - _ZN40_INTERNAL_c166bbfd_4_k_cu_1ed2108b_263914cuda3std3__45__cpo3endE)
_ZN40_INTERNAL_c166bbfd_4_k_cu_1ed2108b_263914cuda3std3__45__cpo3endE:
	.zero		1
	.type		_ZN40_INTERNAL_c166bbfd_4_k_cu_1ed2108b_263914cuda3std3__419piecewise_constructE,@object
	.size		_ZN40_INTERNAL_c166bbfd_4_k_cu_1ed2108b_263914cuda3std3__419piecewise_constructE,(_ZN40_INTERNAL_c166bbfd_4_k_cu_1ed2108b_263914cuda3std3__45__cpo4cendE - _ZN40_INTERNAL_c166bbfd_4_k_cu_1ed2108b_263914cuda3std3__419piecewise_constructE)
_ZN40_INTERNAL_c166bbfd_4_k_cu_1ed2108b_263914cuda3std3__419piecewise_constructE:
	.zero		1
	.type		_ZN40_INTERNAL_c166bbfd_4_k_cu_1ed2108b_263914cuda3std3__45__cpo4cendE,@object
	.size		_ZN40_INTERNAL_c166bbfd_4_k_cu_1ed2108b_263914cuda3std3__45__cpo4cendE,(_ZN40_INTERNAL_c166bbfd_4_k_cu_1ed2108b_263914cuda3std6ranges3__45__cpo4swapE - _ZN40_INTERNAL_c166bbfd_4_k_cu_1ed2108b_263914cuda3std3__45__cpo4cendE)
_ZN40_INTERNAL_c166bbfd_4_k_cu_1ed2108b_263914cuda3std3__45__cpo4cendE:
	.zero		1
	.type		_ZN40_INTERNAL_c166bbfd_4_k_cu_1ed2108b_263914cuda3std6ranges3__45__cpo4swapE,@object
	.size		_ZN40_INTERNAL_c166bbfd_4_k_cu_1ed2108b_263914cuda3std6ranges3__45__cpo4swapE,(.L_8 - _ZN40_INTERNAL_c166bbfd_4_k_cu_1ed2108b_263914cuda3std6ranges3__45__cpo4swapE)
_ZN40_INTERNAL_c166bbfd_4_k_cu_1ed2108b_263914cuda3std6ranges3__45__cpo4swapE:
	.zero		1
.L_8:


//--------------------- .nv.constant0._ZN7cutlass13device_kernelINS_4gemm6kernel13GemmUniversalIN4cute5tupleIJiiiiEEENS1_10collective13CollectiveMmaINS1_34MainloopSm90TmaGmmaWarpSpecializedILi9ENS5_IJNS4_1CILi2EEENSA_ILi1EEESC_EEENS1_35KernelTmaWarpSpecializedCooperativeEEENS5_IJNSA_ILi256EEENSA_ILi128EEENSA_ILi64EEEEEEaNS5_IJlSC_lEEEaSK_NS4_8TiledMMAINS4_8MMA_AtomIJNS4_4SM904GMMA27MMA_64x128x32_S32S8S8_SS_TNEEEENS4_6LayoutISD_NS5_IJSC_NSA_ILi0EEESS_EEEEENS5_IJNS4_10UnderscoreESV_SV_EEEEENS4_13SM90_TMA_LOADENS4_14ComposedLayoutINS4_7SwizzleILi2ELi4ELi3EEENS4_18smem_ptr_flag_bitsILi8EEENSR_INS5_IJNSA_ILi8EEESI_EEENS5_IJSI_SC_EEEEEEEvNS4_8identityENS4_23SM90_TMA_LOAD_MULTICASTES18_vS19_EENS_8epilogue10collective6detail29Sm90TmaWarpSpecializedAdapterINS1D_15DefaultEpilogueIaSK_SK_NS1C_6thread17LinearCombinationIaLi1EiiLNS1H_9ScaleType4KindE0ELNS_15FloatRoundStyleE2EaEENS1_15EpilogueDefaultEEEEEvvEEEEvNT_6ParamsE --------------------------
	.section	.nv.constant0._ZN7cutlass13device_kernelINS_4gemm6kernel13GemmUniversalIN4cute5tupleIJiiiiEEENS1_10collective13CollectiveMmaINS1_34MainloopSm90TmaGmmaWarpSpecializedILi9ENS5_IJNS4_1CILi2EEENSA_ILi1EEESC_EEENS1_35KernelTmaWarpSpecializedCooperativeEEENS5_IJNSA_ILi256EEENSA_ILi128EEENSA_ILi64EEEEEEaNS5_IJlSC_lEEEaSK_NS4_8TiledMMAINS4_8MMA_AtomIJNS4_4SM904GMMA27MMA_64x128x32_S32S8S8_SS_TNEEEENS4_6LayoutISD_NS5_IJSC_NSA_ILi0EEESS_EEEEENS5_IJNS4_10UnderscoreESV_SV_EEEEENS4_13SM90_TMA_LOADENS4_14ComposedLayoutINS4_7SwizzleILi2ELi4ELi3EEENS4_18smem_ptr_flag_bitsILi8EEENSR_INS5_IJNSA_ILi8EEESI_EEENS5_IJSI_SC_EEEEEEEvNS4_8identityENS4_23SM90_TMA_LOAD_MULTICASTES18_vS19_EENS_8epilogue10collective6detail29Sm90TmaWarpSpecializedAdapterINS1D_15DefaultEpilogueIaSK_SK_NS1C_6thread17LinearCombinationIaLi1EiiLNS1H_9ScaleType4KindE0ELNS_15FloatRoundStyleE2EaEENS1_15EpilogueDefaultEEEEEvvEEEEvNT_6ParamsE,"a",@progbits
	.sectionflags	@""
	.align	4
.nv.constant0._ZN7cutlass13device_kernelINS_4gemm6kernel13GemmUniversalIN4cute5tupleIJiiiiEEENS1_10collective13CollectiveMmaINS1_34MainloopSm90TmaGmmaWarpSpecializedILi9ENS5_IJNS4_1CILi2EEENSA_ILi1EEESC_EEENS1_35KernelTmaWarpSpecializedCooperativeEEENS5_IJNSA_ILi256EEENSA_ILi128EEENSA_ILi64EEEEEEaNS5_IJlSC_lEEEaSK_NS4_8TiledMMAINS4_8MMA_AtomIJNS4_4SM904GMMA27MMA_64x128x32_S32S8S8_SS_TNEEEENS4_6LayoutISD_NS5_IJSC_NSA_ILi0EEESS_EEEEENS5_IJNS4_10UnderscoreESV_SV_EEEEENS4_13SM90_TMA_LOADENS4_14ComposedLayoutINS4_7SwizzleILi2ELi4ELi3EEENS4_18smem_ptr_flag_bitsILi8EEENSR_INS5_IJNSA_ILi8EEESI_EEENS5_IJSI_SC_EEEEEEEvNS4_8identityENS4_23SM90_TMA_LOAD_MULTICASTES18_vS19_EENS_8epilogue10collective6detail29Sm90TmaWarpSpecializedAdapterINS1D_15DefaultEpilogueIaSK_SK_NS1C_6thread17LinearCombinationIaLi1EiiLNS1H_9ScaleType4KindE0ELNS_15FloatRoundStyleE2EaEENS1_15EpilogueDefaultEEEEEvvEEEEvNT_6ParamsE:
	.zero		1664


//--------------------- SYMBOLS --------------------------

	.type		.nv.reservedSmem.offset0,@object
	.size		.nv.reservedSmem.offset0,0x4
	.type		__assertfail,@function
